// auto-generated by cutlass_sweep.gemm — config: {"arch": "sm_100", "cluster_m": 4, "cluster_n": 4, "dtype": "fp32", "dtype_b": "fp32", "layout": "nt", "stages": 0, "tile_k": 128, "tile_m": 128, "tile_n": 256}
#include "cutlass/cutlass.h"
#include "cutlass/gemm/collective/collective_builder.hpp"
#include "cutlass/gemm/device/gemm_universal_adapter.h"
#include "cutlass/gemm/kernel/gemm_universal.hpp"
#include "cutlass/epilogue/collective/collective_builder.hpp"

using ElemA = float;
using ElemB = float;
using ElemCD = float;
using Acc  = float;
using TileShape    = cute::Shape<cute::_128, cute::_256, cute::_128>;
using ClusterShape = cute::Shape<cute::_4, cute::_4, cute::_1>;

using CollectiveEpilogue = typename cutlass::epilogue::collective::CollectiveBuilder<
    cutlass::arch::Sm100, cutlass::arch::OpClassTensorOp,
    TileShape, ClusterShape,
    cutlass::epilogue::collective::EpilogueTileAuto,
    Acc, Acc,
    ElemCD, cutlass::layout::RowMajor, 128 / cutlass::sizeof_bits<ElemCD>::value,
    ElemCD, cutlass::layout::RowMajor, 128 / cutlass::sizeof_bits<ElemCD>::value,
    cutlass::epilogue::collective::EpilogueScheduleAuto
  >::CollectiveOp;

using CollectiveMainloop = typename cutlass::gemm::collective::CollectiveBuilder<
    cutlass::arch::Sm100, cutlass::arch::OpClassTensorOp,
    ElemA, cutlass::layout::RowMajor, 128 / cutlass::sizeof_bits<ElemA>::value,
    ElemB, cutlass::layout::ColumnMajor, 128 / cutlass::sizeof_bits<ElemB>::value,
    Acc,
    TileShape, ClusterShape,
    cutlass::gemm::collective::StageCountAutoCarveout<static_cast<int>(sizeof(typename CollectiveEpilogue::SharedStorage))>,
    cutlass::gemm::collective::KernelScheduleAuto
  >::CollectiveOp;

using GemmKernel = cutlass::gemm::kernel::GemmUniversal<
    cute::Shape<int,int,int,int>,
    CollectiveMainloop,
    CollectiveEpilogue
>;
using Gemm = cutlass::gemm::device::GemmUniversalAdapter<GemmKernel>;

// Force the device kernel symbol into the cubin without needing a host main.
auto* _anchor = &cutlass::device_kernel<GemmKernel>;


// ===== COMPILED SASS (sm_100a) =====

	.target	sm_100a

	.elftype	@"ET_EXEC"


//--------------------- .note.nv.tkinfo           --------------------------
	.section	.note.nv.tkinfo,"",@"SHT_NOTE"
	.sectionflags	@"SHF_NOTE_NV_TKINFO"
	.tkinfo
        /*0018*/ 	.word	0x00000002
        /*0030*/ 	.string	""
        /*0030*/ 	.string	"ptxas"
        /*0030*/ 	.string	"Cuda compilation tools, release 13.0, V13.0.88"
        /*0030*/ 	.string	"Build cuda_13.0.r13.0/compiler.36424714_0"
        /*0030*/ 	.string	"-arch sm_100a -m 64 "



//--------------------- .note.nv.cuinfo           --------------------------
	.section	.note.nv.cuinfo,"",@"SHT_NOTE"
	.sectionflags	@"SHF_NOTE_NV_CUINFO"
        /*0018*/ 	.short	0x0002
        /*001a*/ 	.short	0x0064
        /*001c*/ 	.short	0x0082
	.zero		2


//--------------------- .nv.info                  --------------------------
	.section	.nv.info,"",@"SHT_CUDA_INFO"
	.align	4


	//----- nvinfo : EIATTR_REGCOUNT
	.align		4
        /*0000*/ 	.byte	0x04, 0x2f
        /*0002*/ 	.short	(.L_19 - .L_18)
	.align		4
.L_18:
        /*0004*/ 	.word	index@(_ZN7cutlass13device_kernelINS_4gemm6kernel13GemmUniversalIN4cute5tupleIJiiiiEEENS1_10collective13CollectiveMmaINS1_35MainloopSm100TmaUmmaWarpSpecializedILi2ELi2ELi4ENS5_IJNS4_1CILi4EEESB_NSA_ILi1EEEEEEEENS5_IJNSA_ILi128EEENSA_ILi256EEESF_EEEfNS5_IJlSC_lEEEfSI_NS4_8TiledMMAINS4_8MMA_AtomIJNS4_23SM100_MMA_TF32_2x1SM_SSINS_10tfloat32_tESM_fLi128ELi256ELNS4_4UMMA5MajorE0ELSO_0ELNSN_7ScaleInE0ELSP_0EEEEEENS4_6LayoutINS5_IJSC_SC_SC_EEENS5_IJNSA_ILi0EEESU_SU_EEEEENS5_IJNS4_10UnderscoreESX_SX_EEEEENS4_28SM100_TMA_2SM_LOAD_MULTICASTENS4_14ComposedLayoutINS4_7SwizzleILi3ELi4ELi3EEENS4_18smem_ptr_flag_bitsILi32EEENSS_INS5_IJNSA_ILi8EEENSA_ILi32EEEEEENS5_IJS17_SC_EEEEEEEvNS4_8identityES10_S1B_vS1C_EENS_8epilogue10collective18CollectiveEpilogueINS1E_23Sm100TmaWarpSpecializedILi4ELi2ELi16ELb1ELb0EEEJNS5_IJNSA_ILi64EEESG_SF_EEENS5_IJNSS_IS1J_SC_EENSS_INS5_IJNSA_ILi16EEENSA_ILi2EEEEEENS5_IJSC_SF_EEEEEEEEfSI_fSI_NS1E_6fusion15FusionCallbacksIS1I_NS1S_17LinearCombinationIffffLNS_15FloatRoundStyleE2EEES1K_S1R_JEEENS4_5SM1004TMEM4LOAD26SM100_TMEM_LOAD_32dp32b16xENS4_13SM90_TMA_LOADENS11_INS12_ILi2ELi4ELi3EEES15_NSS_INS5_IJS16_S1M_EEENS5_IJS1M_SC_EEEEEEENS4_39AutoVectorizingCopyWithAssumedAlignmentILi128EEENS4_14SM90_TMA_STOREES27_S29_S29_EEEvvEEEEvNT_6ParamsE)
        /*0008*/ 	.word	0x0000004f


	//----- nvinfo : EIATTR_FRAME_SIZE
	.align		4
.L_19:
        /*000c*/ 	.byte	0x04, 0x11
        /*000e*/ 	.short	(.L_21 - .L_20)
	.align		4
.L_20:
        /*0010*/ 	.word	index@($__internal_2_$__cuda_sm10x_tcgen05_guardrail_trap_unallocated_columns_being_dealloced)
        /*0014*/ 	.word	0x00000000


	//----- nvinfo : EIATTR_FRAME_SIZE
	.align		4
.L_21:
        /*0018*/ 	.byte	0x04, 0x11
        /*001a*/ 	.short	(.L_23 - .L_22)
	.align		4
.L_22:
        /*001c*/ 	.word	index@($__internal_1_$__cuda_sm10x_tcgen05_guardrail_trap_phase_invalid_during_alloc)
        /*0020*/ 	.word	0x00000000


	//----- nvinfo : EIATTR_FRAME_SIZE
	.align		4
.L_23:
        /*0024*/ 	.byte	0x04, 0x11
        /*0026*/ 	.short	(.L_25 - .L_24)
	.align		4
.L_24:
        /*0028*/ 	.word	index@($__internal_0_$__cuda_sm10x_tcgen05_guardrail_trap_col_being_dealloced_not_returned_by_alloc)
        /*002c*/ 	.word	0x00000000


	//----- nvinfo : EIATTR_FRAME_SIZE
	.align		4
.L_25:
        /*0030*/ 	.byte	0x04, 0x11
        /*0032*/ 	.short	(.L_27 - .L_26)
	.align		4
.L_26:
        /*0034*/ 	.word	index@(_ZN7cutlass13device_kernelINS_4gemm6kernel13GemmUniversalIN4cute5tupleIJiiiiEEENS1_10collective13CollectiveMmaINS1_35MainloopSm100TmaUmmaWarpSpecializedILi2ELi2ELi4ENS5_IJNS4_1CILi4EEESB_NSA_ILi1EEEEEEEENS5_IJNSA_ILi128EEENSA_ILi256EEESF_EEEfNS5_IJlSC_lEEEfSI_NS4_8TiledMMAINS4_8MMA_AtomIJNS4_23SM100_MMA_TF32_2x1SM_SSINS_10tfloat32_tESM_fLi128ELi256ELNS4_4UMMA5MajorE0ELSO_0ELNSN_7ScaleInE0ELSP_0EEEEEENS4_6LayoutINS5_IJSC_SC_SC_EEENS5_IJNSA_ILi0EEESU_SU_EEEEENS5_IJNS4_10UnderscoreESX_SX_EEEEENS4_28SM100_TMA_2SM_LOAD_MULTICASTENS4_14ComposedLayoutINS4_7SwizzleILi3ELi4ELi3EEENS4_18smem_ptr_flag_bitsILi32EEENSS_INS5_IJNSA_ILi8EEENSA_ILi32EEEEEENS5_IJS17_SC_EEEEEEEvNS4_8identityES10_S1B_vS1C_EENS_8epilogue10collective18CollectiveEpilogueINS1E_23Sm100TmaWarpSpecializedILi4ELi2ELi16ELb1ELb0EEEJNS5_IJNSA_ILi64EEESG_SF_EEENS5_IJNSS_IS1J_SC_EENSS_INS5_IJNSA_ILi16EEENSA_ILi2EEEEEENS5_IJSC_SF_EEEEEEEEfSI_fSI_NS1E_6fusion15FusionCallbacksIS1I_NS1S_17LinearCombinationIffffLNS_15FloatRoundStyleE2EEES1K_S1R_JEEENS4_5SM1004TMEM4LOAD26SM100_TMEM_LOAD_32dp32b16xENS4_13SM90_TMA_LOADENS11_INS12_ILi2ELi4ELi3EEES15_NSS_INS5_IJS16_S1M_EEENS5_IJS1M_SC_EEEEEEENS4_39AutoVectorizingCopyWithAssumedAlignmentILi128EEENS4_14SM90_TMA_STOREES27_S29_S29_EEEvvEEEEvNT_6ParamsE)
        /*0038*/ 	.word	0x00000000


	//----- nvinfo : EIATTR_MIN_STACK_SIZE
	.align		4
.L_27:
        /*003c*/ 	.byte	0x04, 0x12
        /*003e*/ 	.short	(.L_29 - .L_28)
	.align		4
.L_28:
        /*0040*/ 	.word	index@(_ZN7cutlass13device_kernelINS_4gemm6kernel13GemmUniversalIN4cute5tupleIJiiiiEEENS1_10collective13CollectiveMmaINS1_35MainloopSm100TmaUmmaWarpSpecializedILi2ELi2ELi4ENS5_IJNS4_1CILi4EEESB_NSA_ILi1EEEEEEEENS5_IJNSA_ILi128EEENSA_ILi256EEESF_EEEfNS5_IJlSC_lEEEfSI_NS4_8TiledMMAINS4_8MMA_AtomIJNS4_23SM100_MMA_TF32_2x1SM_SSINS_10tfloat32_tESM_fLi128ELi256ELNS4_4UMMA5MajorE0ELSO_0ELNSN_7ScaleInE0ELSP_0EEEEEENS4_6LayoutINS5_IJSC_SC_SC_EEENS5_IJNSA_ILi0EEESU_SU_EEEEENS5_IJNS4_10UnderscoreESX_SX_EEEEENS4_28SM100_TMA_2SM_LOAD_MULTICASTENS4_14ComposedLayoutINS4_7SwizzleILi3ELi4ELi3EEENS4_18smem_ptr_flag_bitsILi32EEENSS_INS5_IJNSA_ILi8EEENSA_ILi32EEEEEENS5_IJS17_SC_EEEEEEEvNS4_8identityES10_S1B_vS1C_EENS_8epilogue10collective18CollectiveEpilogueINS1E_23Sm100TmaWarpSpecializedILi4ELi2ELi16ELb1ELb0EEEJNS5_IJNSA_ILi64EEESG_SF_EEENS5_IJNSS_IS1J_SC_EENSS_INS5_IJNSA_ILi16EEENSA_ILi2EEEEEENS5_IJSC_SF_EEEEEEEEfSI_fSI_NS1E_6fusion15FusionCallbacksIS1I_NS1S_17LinearCombinationIffffLNS_15FloatRoundStyleE2EEES1K_S1R_JEEENS4_5SM1004TMEM4LOAD26SM100_TMEM_LOAD_32dp32b16xENS4_13SM90_TMA_LOADENS11_INS12_ILi2ELi4ELi3EEES15_NSS_INS5_IJS16_S1M_EEENS5_IJS1M_SC_EEEEEEENS4_39AutoVectorizingCopyWithAssumedAlignmentILi128EEENS4_14SM90_TMA_STOREES27_S29_S29_EEEvvEEEEvNT_6ParamsE)
        /*0044*/ 	.word	0x00000000
.L_29:


//--------------------- .nv.compat                --------------------------
	.section	.nv.compat,"",@"SHT_CUDA_COMPAT_INFO"
	.align	4
        /*0000*/ 	.byte	0x02, 0x09, 0x01, 0x00, 0x02, 0x02, 0x02, 0x00, 0x02, 0x05, 0x05, 0x00, 0x03, 0x07, 0x01, 0x01
        /*0010*/ 	.byte	0x02, 0x03, 0x01, 0x00, 0x02, 0x06, 0x01, 0x00, 0x04, 0x0b, 0x08, 0x00, 0x09, 0x00, 0x00, 0x00
        /*0020*/ 	.byte	0x00, 0x00, 0x00, 0x00


//--------------------- .nv.info._ZN7cutlass13device_kernelINS_4gemm6kernel13GemmUniversalIN4cute5tupleIJiiiiEEENS1_10collective13CollectiveMmaINS1_35MainloopSm100TmaUmmaWarpSpecializedILi2ELi2ELi4ENS5_IJNS4_1CILi4EEESB_NSA_ILi1EEEEEEEENS5_IJNSA_ILi128EEENSA_ILi256EEESF_EEEfNS5_IJlSC_lEEEfSI_NS4_8TiledMMAINS4_8MMA_AtomIJNS4_23SM100_MMA_TF32_2x1SM_SSINS_10tfloat32_tESM_fLi128ELi256ELNS4_4UMMA5MajorE0ELSO_0ELNSN_7ScaleInE0ELSP_0EEEEEENS4_6LayoutINS5_IJSC_SC_SC_EEENS5_IJNSA_ILi0EEESU_SU_EEEEENS5_IJNS4_10UnderscoreESX_SX_EEEEENS4_28SM100_TMA_2SM_LOAD_MULTICASTENS4_14ComposedLayoutINS4_7SwizzleILi3ELi4ELi3EEENS4_18smem_ptr_flag_bitsILi32EEENSS_INS5_IJNSA_ILi8EEENSA_ILi32EEEEEENS5_IJS17_SC_EEEEEEEvNS4_8identityES10_S1B_vS1C_EENS_8epilogue10collective18CollectiveEpilogueINS1E_23Sm100TmaWarpSpecializedILi4ELi2ELi16ELb1ELb0EEEJNS5_IJNSA_ILi64EEESG_SF_EEENS5_IJNSS_IS1J_SC_EENSS_INS5_IJNSA_ILi16EEENSA_ILi2EEEEEENS5_IJSC_SF_EEEEEEEEfSI_fSI_NS1E_6fusion15FusionCallbacksIS1I_NS1S_17LinearCombinationIffffLNS_15FloatRoundStyleE2EEES1K_S1R_JEEENS4_5SM1004TMEM4LOAD26SM100_TMEM_LOAD_32dp32b16xENS4_13SM90_TMA_LOADENS11_INS12_ILi2ELi4ELi3EEES15_NSS_INS5_IJS16_S1M_EEENS5_IJS1M_SC_EEEEEEENS4_39AutoVectorizingCopyWithAssumedAlignmentILi128EEENS4_14SM90_TMA_STOREES27_S29_S29_EEEvvEEEEvNT_6ParamsE --------------------------
	.section	.nv.info._ZN7cutlass13device_kernelINS_4gemm6kernel13GemmUniversalIN4cute5tupleIJiiiiEEENS1_10collective13CollectiveMmaINS1_35MainloopSm100TmaUmmaWarpSpecializedILi2ELi2ELi4ENS5_IJNS4_1CILi4EEESB_NSA_ILi1EEEEEEEENS5_IJNSA_ILi128EEENSA_ILi256EEESF_EEEfNS5_IJlSC_lEEEfSI_NS4_8TiledMMAINS4_8MMA_AtomIJNS4_23SM100_MMA_TF32_2x1SM_SSINS_10tfloat32_tESM_fLi128ELi256ELNS4_4UMMA5MajorE0ELSO_0ELNSN_7ScaleInE0ELSP_0EEEEEENS4_6LayoutINS5_IJSC_SC_SC_EEENS5_IJNSA_ILi0EEESU_SU_EEEEENS5_IJNS4_10UnderscoreESX_SX_EEEEENS4_28SM100_TMA_2SM_LOAD_MULTICASTENS4_14ComposedLayoutINS4_7SwizzleILi3ELi4ELi3EEENS4_18smem_ptr_flag_bitsILi32EEENSS_INS5_IJNSA_ILi8EEENSA_ILi32EEEEEENS5_IJS17_SC_EEEEEEEvNS4_8identityES10_S1B_vS1C_EENS_8epilogue10collective18CollectiveEpilogueINS1E_23Sm100TmaWarpSpecializedILi4ELi2ELi16ELb1ELb0EEEJNS5_IJNSA_ILi64EEESG_SF_EEENS5_IJNSS_IS1J_SC_EENSS_INS5_IJNSA_ILi16EEENSA_ILi2EEEEEENS5_IJSC_SF_EEEEEEEEfSI_fSI_NS1E_6fusion15FusionCallbacksIS1I_NS1S_17LinearCombinationIffffLNS_15FloatRoundStyleE2EEES1K_S1R_JEEENS4_5SM1004TMEM4LOAD26SM100_TMEM_LOAD_32dp32b16xENS4_13SM90_TMA_LOADENS11_INS12_ILi2ELi4ELi3EEES15_NSS_INS5_IJS16_S1M_EEENS5_IJS1M_SC_EEEEEEENS4_39AutoVectorizingCopyWithAssumedAlignmentILi128EEENS4_14SM90_TMA_STOREES27_S29_S29_EEEvvEEEEvNT_6ParamsE,"",@"SHT_CUDA_INFO"
	.sectionflags	@""
	.align	4


	//----- nvinfo : EIATTR_CUDA_API_VERSION
	.align		4
        /*0000*/ 	.byte	0x04, 0x37
        /*0002*/ 	.short	(.L_31 - .L_30)
.L_30:
        /*0004*/ 	.word	0x00000082


	//----- nvinfo : EIATTR_KPARAM_INFO
	.align		4
.L_31:
        /*0008*/ 	.byte	0x04, 0x17
        /*000a*/ 	.short	(.L_33 - .L_32)
.L_32:
        /*000c*/ 	.word	0x00000000
        /*0010*/ 	.short	0x0000
        /*0012*/ 	.short	0x0000
        /*0014*/ 	.byte	0x00, 0xf0, 0x01, 0x20


	//----- nvinfo : EIATTR_AT_ENTRY_FRAGMENTS
	.align		4
.L_33:
        /*0018*/ 	.byte	0x04, 0x4f
        /*001a*/ 	.short	(.L_35 - .L_34)


	//   ....[0]....
.L_34:
        /*001c*/ 	.word	0x00000007


	//----- nvinfo : EIATTR_RESERVED_SMEM_USED
	.align		4
.L_35:
        /*0020*/ 	.byte	0x01, 0x41
	.zero		2


	//----- nvinfo : EIATTR_SPARSE_MMA_MASK
	.align		4
        /*0024*/ 	.byte	0x03, 0x50
        /*0026*/ 	.short	0x0000


	//----- nvinfo : EIATTR_TCGEN05_2CTA_USED
	.align		4
        /*0028*/ 	.byte	0x01, 0x52
	.zero		2


	//----- nvinfo : EIATTR_MAXREG_COUNT
	.align		4
        /*002c*/ 	.byte	0x03, 0x1b
        /*002e*/ 	.short	0x00ff


	//----- nvinfo : EIATTR_NUM_BARRIERS
	.align		4
        /*0030*/ 	.byte	0x02, 0x4c
        /*0032*/ 	.byte	0x07
	.zero		1


	//----- nvinfo : EIATTR_EXTERNS
	.align		4
        /*0034*/ 	.byte	0x04, 0x0f
        /*0036*/ 	.short	(.L_37 - .L_36)


	//   ....[0]....
	.align		4
.L_36:
        /*0038*/ 	.word	index@(__assertfail)


	//----- nvinfo : EIATTR_MERCURY_ISA_VERSION
	.align		4
.L_37:
        /*003c*/ 	.byte	0x03, 0x5f
        /*003e*/ 	.short	0x0101


	//----- nvinfo : EIATTR_INT_WARP_WIDE_INSTR_OFFSETS
	.align		4
        /*0040*/ 	.byte	0x04, 0x31
        /*0042*/ 	.short	(.L_39 - .L_38)


	//   ....[0]....
.L_38:
        /*0044*/ 	.word	0x00000dd0


	//   ....[1]....
        /*0048*/ 	.word	0x00000e80


	//   ....[2]....
        /*004c*/ 	.word	0x00005060


	//   ....[3]....
        /*0050*/ 	.word	0x00005090


	//   ....[4]....
        /*0054*/ 	.word	0x000050b0


	//   ....[5]....
        /*0058*/ 	.word	0x00005bf0


	//   ....[6]....
        /*005c*/ 	.word	0x00005c90


	//   ....[7]....
        /*0060*/ 	.word	0x00005d50


	//   ....[8]....
        /*0064*/ 	.word	0x00005dc0


	//   ....[9]....
        /*0068*/ 	.word	0x00005e80


	//   ....[10]....
        /*006c*/ 	.word	0x00005f40


	//   ....[11]....
        /*0070*/ 	.word	0x00005fb0


	//   ....[12]....
        /*0074*/ 	.word	0x000060d0


	//   ....[13]....
        /*0078*/ 	.word	0x00006130


	//   ....[14]....
        /*007c*/ 	.word	0x000061a0


	//   ....[15]....
        /*0080*/ 	.word	0x000062c0


	//   ....[16]....
        /*0084*/ 	.word	0x00006330


	//   ....[17]....
        /*0088*/ 	.word	0x000063a0


	//   ....[18]....
        /*008c*/ 	.word	0x00006460


	//   ....[19]....
        /*0090*/ 	.word	0x00006510


	//   ....[20]....
        /*0094*/ 	.word	0x00006580


	//   ....[21]....
        /*0098*/ 	.word	0x00006640


	//   ....[22]....
        /*009c*/ 	.word	0x000066f0


	//   ....[23]....
        /*00a0*/ 	.word	0x00006760


	//   ....[24]....
        /*00a4*/ 	.word	0x00006820


	//   ....[25]....
        /*00a8*/ 	.word	0x000068c0


	//   ....[26]....
        /*00ac*/ 	.word	0x00006950


	//   ....[27]....
        /*00b0*/ 	.word	0x00006a20


	//   ....[28]....
        /*00b4*/ 	.word	0x00006b20


	//----- nvinfo : EIATTR_COOP_GROUP_MASK_REGIDS
	.align		4
.L_39:
        /*00b8*/ 	.byte	0x04, 0x29
        /*00ba*/ 	.short	(.L_41 - .L_40)


	//   ....[0]....
.L_40:
        /*00bc*/ 	.word	0xffffffff


	//   ....[1]....
        /*00c0*/ 	.word	0xffffffff


	//   ....[2]....
        /*00c4*/ 	.word	0xffffffff


	//   ....[3]....
        /*00c8*/ 	.word	0xffffffff


	//   ....[4]....
        /*00cc*/ 	.word	0xffffffff


	//   ....[5]....
        /*00d0*/ 	.word	0xffffffff


	//   ....[6]....
        /*00d4*/ 	.word	0xffffffff


	//   ....[7]....
        /*00d8*/ 	.word	0xffffffff


	//   ....[8]....
        /*00dc*/ 	.word	0xffffffff


	//   ....[9]....
        /*00e0*/ 	.word	0xffffffff


	//   ....[10]....
        /*00e4*/ 	.word	0xffffffff


	//   ....[11]....
        /*00e8*/ 	.word	0xffffffff


	//   ....[12]....
        /*00ec*/ 	.word	0xffffffff


	//   ....[13]....
        /*00f0*/ 	.word	0xffffffff


	//----- nvinfo : EIATTR_COOP_GROUP_INSTR_OFFSETS
	.align		4
.L_41:
        /*00f4*/ 	.byte	0x04, 0x28
        /*00f6*/ 	.short	(.L_43 - .L_42)


	//   ....[0]....
.L_42:
        /*00f8*/ 	.word	0x000000d0


	//   ....[1]....
        /*00fc*/ 	.word	0x00000540


	//   ....[2]....
        /*0100*/ 	.word	0x000006e0


	//   ....[3]....
        /*0104*/ 	.word	0x00000880


	//   ....[4]....
        /*0108*/ 	.word	0x00000980


	//   ....[5]....
        /*010c*/ 	.word	0x00000af0


	//   ....[6]....
        /*0110*/ 	.word	0x00000c90


	//   ....[7]....
        /*0114*/ 	.word	0x00000ef0


	//   ....[8]....
        /*0118*/ 	.word	0x00002a90


	//   ....[9]....
        /*011c*/ 	.word	0x00003870


	//   ....[10]....
        /*0120*/ 	.word	0x00003d80


	//   ....[11]....
        /*0124*/ 	.word	0x00004030


	//   ....[12]....
        /*0128*/ 	.word	0x00004f50


	//   ....[13]....
        /*012c*/ 	.word	0x00005170


	//----- nvinfo : EIATTR_VRC_CTA_INIT_COUNT
	.align		4
.L_43:
        /*0130*/ 	.byte	0x02, 0x4a
        /*0132*/ 	.byte	0x80
	.zero		1


	//----- nvinfo : EIATTR_SYSCALL_OFFSETS
	.align		4
        /*0134*/ 	.byte	0x04, 0x46
        /*0136*/ 	.short	(.L_45 - .L_44)


	//   ....[0]....
.L_44:
        /*0138*/ 	.word	0x000076e0


	//   ....[1]....
        /*013c*/ 	.word	0x000077d0


	//   ....[2]....
        /*0140*/ 	.word	0x00007f20


	//   ....[3]....
        /*0144*/ 	.word	0x000086f0


	//   ....[4]....
        /*0148*/ 	.word	0x00008ea0


	//   ....[5]....
        /*014c*/ 	.word	0x000096a0


	//   ....[6]....
        /*0150*/ 	.word	0x00009ea0


	//   ....[7]....
        /*0154*/ 	.word	0x0000a6c0


	//   ....[8]....
        /*0158*/ 	.word	0x0000aec0


	//   ....[9]....
        /*015c*/ 	.word	0x0000b670


	//----- nvinfo : EIATTR_MBARRIER_INSTR_OFFSETS
	.align		4
.L_45:
        /*0160*/ 	.byte	0x04, 0x39
        /*0162*/ 	.short	(.L_47 - .L_46)


	//   ....[0]....
.L_46:
        /*0164*/ 	.word	0x00000690
        /*0168*/ 	.word	0x000000ff
        /*016c*/ 	.word	0x00000000
        /*0170*/ 	.short	0x0100
        /*0172*/ 	.byte	0x04
	.zero		1


	//   ....[1]....
        /*0174*/ 	.word	0x000006a0
        /*0178*/ 	.word	0x000000ff
        /*017c*/ 	.word	0x00000010
        /*0180*/ 	.short	0x0100
        /*0182*/ 	.byte	0x04
	.zero		1


	//   ....[2]....
        /*0184*/ 	.word	0x000006b0
        /*0188*/ 	.word	0x000000ff
        /*018c*/ 	.word	0x00000008
        /*0190*/ 	.short	0x0100
        /*0192*/ 	.byte	0x04
	.zero		1


	//   ....[3]....
        /*0194*/ 	.word	0x000006c0
        /*0198*/ 	.word	0x000000ff
        /*019c*/ 	.word	0x00000018
        /*01a0*/ 	.short	0x0100
        /*01a2*/ 	.byte	0x04
	.zero		1


	//   ....[4]....
        /*01a4*/ 	.word	0x000007f0
        /*01a8*/ 	.word	0x000000ff
        /*01ac*/ 	.word	0x00000020
        /*01b0*/ 	.short	0x0100
        /*01b2*/ 	.byte	0x04
	.zero		1


	//   ....[5]....
        /*01b4*/ 	.word	0x00000800
        /*01b8*/ 	.word	0x000000ff
        /*01bc*/ 	.word	0x00000040
        /*01c0*/ 	.short	0x0100
        /*01c2*/ 	.byte	0x04
	.zero		1


	//   ....[6]....
        /*01c4*/ 	.word	0x00000810
        /*01c8*/ 	.word	0x000000ff
        /*01cc*/ 	.word	0x00000028
        /*01d0*/ 	.short	0x0100
        /*01d2*/ 	.byte	0x04
	.zero		1


	//   ....[7]....
        /*01d4*/ 	.word	0x00000820
        /*01d8*/ 	.word	0x000000ff
        /*01dc*/ 	.word	0x00000048
        /*01e0*/ 	.short	0x0100
        /*01e2*/ 	.byte	0x04
	.zero		1


	//   ....[8]....
        /*01e4*/ 	.word	0x00000830
        /*01e8*/ 	.word	0x000000ff
        /*01ec*/ 	.word	0x00000030
        /*01f0*/ 	.short	0x0100
        /*01f2*/ 	.byte	0x04
	.zero		1


	//   ....[9]....
        /*01f4*/ 	.word	0x00000840
        /*01f8*/ 	.word	0x000000ff
        /*01fc*/ 	.word	0x00000050
        /*0200*/ 	.short	0x0100
        /*0202*/ 	.byte	0x04
	.zero		1


	//   ....[10]....
        /*0204*/ 	.word	0x00000850
        /*0208*/ 	.word	0x000000ff
        /*020c*/ 	.word	0x00000038
        /*0210*/ 	.short	0x0100
        /*0212*/ 	.byte	0x04
	.zero		1


	//   ....[11]....
        /*0214*/ 	.word	0x00000860
        /*0218*/ 	.word	0x000000ff
        /*021c*/ 	.word	0x00000058
        /*0220*/ 	.short	0x0100
        /*0222*/ 	.byte	0x04
	.zero		1


	//   ....[12]....
        /*0224*/ 	.word	0x00000950
        /*0228*/ 	.word	0x000000ff
        /*022c*/ 	.word	0x00000060
        /*0230*/ 	.short	0x0100
        /*0232*/ 	.byte	0x06
	.zero		1


	//   ....[13]....
        /*0234*/ 	.word	0x00000960
        /*0238*/ 	.word	0x000000ff
        /*023c*/ 	.word	0x00000068
        /*0240*/ 	.short	0x0100
        /*0242*/ 	.byte	0x06
	.zero		1


	//   ....[14]....
        /*0244*/ 	.word	0x00000aa0
        /*0248*/ 	.word	0x000000ff
        /*024c*/ 	.word	0x00000070
        /*0250*/ 	.short	0x0100
        /*0252*/ 	.byte	0x06
	.zero		1


	//   ....[15]....
        /*0254*/ 	.word	0x00000ab0
        /*0258*/ 	.word	0x000000ff
        /*025c*/ 	.word	0x00000080
        /*0260*/ 	.short	0x0100
        /*0262*/ 	.byte	0x06
	.zero		1


	//   ....[16]....
        /*0264*/ 	.word	0x00000ac0
        /*0268*/ 	.word	0x000000ff
        /*026c*/ 	.word	0x00000078
        /*0270*/ 	.short	0x0100
        /*0272*/ 	.byte	0x06
	.zero		1


	//   ....[17]....
        /*0274*/ 	.word	0x00000ad0
        /*0278*/ 	.word	0x000000ff
        /*027c*/ 	.word	0x00000088
        /*0280*/ 	.short	0x0100
        /*0282*/ 	.byte	0x06
	.zero		1


	//   ....[18]....
        /*0284*/ 	.word	0x00000c00
        /*0288*/ 	.word	0x000000ff
        /*028c*/ 	.word	0x00000090
        /*0290*/ 	.short	0x0100
        /*0292*/ 	.byte	0x04
	.zero		1


	//   ....[19]....
        /*0294*/ 	.word	0x00000c10
        /*0298*/ 	.word	0x000000ff
        /*029c*/ 	.word	0x000000b0
        /*02a0*/ 	.short	0x0100
        /*02a2*/ 	.byte	0x04
	.zero		1


	//   ....[20]....
        /*02a4*/ 	.word	0x00000c20
        /*02a8*/ 	.word	0x000000ff
        /*02ac*/ 	.word	0x00000098
        /*02b0*/ 	.short	0x0100
        /*02b2*/ 	.byte	0x04
	.zero		1


	//   ....[21]....
        /*02b4*/ 	.word	0x00000c30
        /*02b8*/ 	.word	0x000000ff
        /*02bc*/ 	.word	0x000000b8
        /*02c0*/ 	.short	0x0100
        /*02c2*/ 	.byte	0x04
	.zero		1


	//   ....[22]....
        /*02c4*/ 	.word	0x00000c40
        /*02c8*/ 	.word	0x000000ff
        /*02cc*/ 	.word	0x000000a0
        /*02d0*/ 	.short	0x0100
        /*02d2*/ 	.byte	0x04
	.zero		1


	//   ....[23]....
        /*02d4*/ 	.word	0x00000c50
        /*02d8*/ 	.word	0x000000ff
        /*02dc*/ 	.word	0x000000c0
        /*02e0*/ 	.short	0x0100
        /*02e2*/ 	.byte	0x04
	.zero		1


	//   ....[24]....
        /*02e4*/ 	.word	0x00000c60
        /*02e8*/ 	.word	0x000000ff
        /*02ec*/ 	.word	0x000000a8
        /*02f0*/ 	.short	0x0100
        /*02f2*/ 	.byte	0x04
	.zero		1


	//   ....[25]....
        /*02f4*/ 	.word	0x00000c70
        /*02f8*/ 	.word	0x000000ff
        /*02fc*/ 	.word	0x000000c8
        /*0300*/ 	.short	0x0100
        /*0302*/ 	.byte	0x04
	.zero		1


	//   ....[26]....
        /*0304*/ 	.word	0x00000d70
        /*0308*/ 	.word	0x000000ff
        /*030c*/ 	.word	0x000000d0
        /*0310*/ 	.short	0x0100
        /*0312*/ 	.byte	0x04
	.zero		1


	//   ....[27]....
        /*0314*/ 	.word	0x00000d80
        /*0318*/ 	.word	0x000000ff
        /*031c*/ 	.word	0x000000e0
        /*0320*/ 	.short	0x0100
        /*0322*/ 	.byte	0x04
	.zero		1


	//   ....[28]....
        /*0324*/ 	.word	0x00000d90
        /*0328*/ 	.word	0x000000ff
        /*032c*/ 	.word	0x000000d8
        /*0330*/ 	.short	0x0100
        /*0332*/ 	.byte	0x04
	.zero		1


	//   ....[29]....
        /*0334*/ 	.word	0x00000da0
        /*0338*/ 	.word	0x000000ff
        /*033c*/ 	.word	0x000000e8
        /*0340*/ 	.short	0x0100
        /*0342*/ 	.byte	0x04
	.zero		1


	//   ....[30]....
        /*0344*/ 	.word	0x00000eb0
        /*0348*/ 	.word	0x000000ff
        /*034c*/ 	.word	0x000000f0
        /*0350*/ 	.short	0x0100
        /*0352*/ 	.byte	0x06
	.zero		1


	//   ....[31]....
        /*0354*/ 	.word	0x00001da0
        /*0358*/ 	.word	0x00000000
        /*035c*/ 	.word	0x000000e0
        /*0360*/ 	.short	0x010a
        /*0362*/ 	.byte	0xff
	.zero		1


	//   ....[32]....
        /*0364*/ 	.word	0x00001dd0
        /*0368*/ 	.word	0x00000000
        /*036c*/ 	.word	0x000000d0
        /*0370*/ 	.short	0x0101
        /*0372*/ 	.byte	0xff
	.zero		1


	//   ....[33]....
        /*0374*/ 	.word	0x00001ea0
        /*0378*/ 	.word	0x000000ff
        /*037c*/ 	.word	0x00000010
        /*0380*/ 	.short	0x010a
        /*0382*/ 	.byte	0x04
	.zero		1


	//   ....[34]....
        /*0384*/ 	.word	0x00001f70
        /*0388*/ 	.word	0x000000ff
        /*038c*/ 	.word	0x00000010
        /*0390*/ 	.short	0x010a
        /*0392*/ 	.byte	0x06
	.zero		1


	//   ....[35]....
        /*0394*/ 	.word	0x000020d0
        /*0398*/ 	.word	0x000000ff
        /*039c*/ 	.word	0x00000010
        /*03a0*/ 	.short	0x010a
        /*03a2*/ 	.byte	0x04
	.zero		1


	//   ....[36]....
        /*03a4*/ 	.word	0x000024c0
        /*03a8*/ 	.word	0x000000ff
        /*03ac*/ 	.word	0x00000068
        /*03b0*/ 	.short	0x0101
        /*03b2*/ 	.byte	0x16
	.zero		1


	//   ....[37]....
        /*03b4*/ 	.word	0x000024e0
        /*03b8*/ 	.word	0x000000ff
        /*03bc*/ 	.word	0x00000010
        /*03c0*/ 	.short	0x010a
        /*03c2*/ 	.byte	0x04
	.zero		1


	//   ....[38]....
        /*03c4*/ 	.word	0x00002560
        /*03c8*/ 	.word	0x000000ff
        /*03cc*/ 	.word	0x00000010
        /*03d0*/ 	.short	0x010a
        /*03d2*/ 	.byte	0x06
	.zero		1


	//   ....[39]....
        /*03d4*/ 	.word	0x000026a0
        /*03d8*/ 	.word	0x000000ff
        /*03dc*/ 	.word	0x00000010
        /*03e0*/ 	.short	0x010a
        /*03e2*/ 	.byte	0x04
	.zero		1


	//   ....[40]....
        /*03e4*/ 	.word	0x00002ac0
        /*03e8*/ 	.word	0x00000003
        /*03ec*/ 	.word	0x00000070
        /*03f0*/ 	.short	0x010a
        /*03f2*/ 	.byte	0xff
	.zero		1


	//   ....[41]....
        /*03f4*/ 	.word	0x00002c10
        /*03f8*/ 	.word	0x00000000
        /*03fc*/ 	.word	0x00000000
        /*0400*/ 	.short	0x0101
        /*0402*/ 	.byte	0xff
	.zero		1


	//   ....[42]....
        /*0404*/ 	.word	0x000031d0
        /*0408*/ 	.word	0x000000ff
        /*040c*/ 	.word	0x00000000
        /*0410*/ 	.short	0x010a
        /*0412*/ 	.byte	0x04
	.zero		1


	//   ....[43]....
        /*0414*/ 	.word	0x00003270
        /*0418*/ 	.word	0x00000000
        /*041c*/ 	.word	0x00000000
        /*0420*/ 	.short	0x010a
        /*0422*/ 	.byte	0xff
	.zero		1


	//   ....[44]....
        /*0424*/ 	.word	0x000033c0
        /*0428*/ 	.word	0x00000000
        /*042c*/ 	.word	0x000000d0
        /*0430*/ 	.short	0x010a
        /*0432*/ 	.byte	0xff
	.zero		1


	//   ....[45]....
        /*0434*/ 	.word	0x00003430
        /*0438*/ 	.word	0x00000000
        /*043c*/ 	.word	0x00000000
        /*0440*/ 	.short	0x0101
        /*0442*/ 	.byte	0xff
	.zero		1


	//   ....[46]....
        /*0444*/ 	.word	0x00003450
        /*0448*/ 	.word	0x000000ff
        /*044c*/ 	.word	0x00000080
        /*0450*/ 	.short	0x010a
        /*0452*/ 	.byte	0x04
	.zero		1


	//   ....[47]....
        /*0454*/ 	.word	0x00003570
        /*0458*/ 	.word	0x00000000
        /*045c*/ 	.word	0x00000070
        /*0460*/ 	.short	0x010a
        /*0462*/ 	.byte	0xff
	.zero		1


	//   ....[48]....
        /*0464*/ 	.word	0x00003670
        /*0468*/ 	.word	0x00000000
        /*046c*/ 	.word	0x00000000
        /*0470*/ 	.short	0x0101
        /*0472*/ 	.byte	0xff
	.zero		1


	//   ....[49]....
        /*0474*/ 	.word	0x00003700
        /*0478*/ 	.word	0x000000ff
        /*047c*/ 	.word	0x00000080
        /*0480*/ 	.short	0x0106
        /*0482*/ 	.byte	0x04
	.zero		1


	//   ....[50]....
        /*0484*/ 	.word	0x00003720
        /*0488*/ 	.word	0x000000ff
        /*048c*/ 	.word	0x00000080
        /*0490*/ 	.short	0x010a
        /*0492*/ 	.byte	0x04
	.zero		1


	//   ....[51]....
        /*0494*/ 	.word	0x000037b0
        /*0498*/ 	.word	0x000000ff
        /*049c*/ 	.word	0x00000080
        /*04a0*/ 	.short	0x0106
        /*04a2*/ 	.byte	0x07
	.zero		1


	//   ....[52]....
        /*04a4*/ 	.word	0x000037f0
        /*04a8*/ 	.word	0x00000000
        /*04ac*/ 	.word	0x00000080
        /*04b0*/ 	.short	0x010a
        /*04b2*/ 	.byte	0xff
	.zero		1


	//   ....[53]....
        /*04b4*/ 	.word	0x00003a60
        /*04b8*/ 	.word	0x000000ff
        /*04bc*/ 	.word	0x00000008
        /*04c0*/ 	.short	0x010a
        /*04c2*/ 	.byte	0x05
	.zero		1


	//   ....[54]....
        /*04c4*/ 	.word	0x00003a80
        /*04c8*/ 	.word	0x000000ff
        /*04cc*/ 	.word	0x00000008
        /*04d0*/ 	.short	0x010a
        /*04d2*/ 	.byte	0x05
	.zero		1


	//   ....[55]....
        /*04d4*/ 	.word	0x00003c20
        /*04d8*/ 	.word	0x000000ff
        /*04dc*/ 	.word	0x00000008
        /*04e0*/ 	.short	0x010a
        /*04e2*/ 	.byte	0x05
	.zero		1


	//   ....[56]....
        /*04e4*/ 	.word	0x00003c40
        /*04e8*/ 	.word	0x000000ff
        /*04ec*/ 	.word	0x00000008
        /*04f0*/ 	.short	0x010a
        /*04f2*/ 	.byte	0x05
	.zero		1


	//   ....[57]....
        /*04f4*/ 	.word	0x00003d10
        /*04f8*/ 	.word	0x000000ff
        /*04fc*/ 	.word	0x00000000
        /*0500*/ 	.short	0x0101
        /*0502*/ 	.byte	0x04
	.zero		1


	//   ....[58]....
        /*0504*/ 	.word	0x000040d0
        /*0508*/ 	.word	0x00000003
        /*050c*/ 	.word	0x00000070
        /*0510*/ 	.short	0x010a
        /*0512*/ 	.byte	0xff
	.zero		1


	//   ....[59]....
        /*0514*/ 	.word	0x00004190
        /*0518*/ 	.word	0x00000003
        /*051c*/ 	.word	0x00000000
        /*0520*/ 	.short	0x0101
        /*0522*/ 	.byte	0xff
	.zero		1


	//   ....[60]....
        /*0524*/ 	.word	0x00004280
        /*0528*/ 	.word	0x000000ff
        /*052c*/ 	.word	0x00000000
        /*0530*/ 	.short	0x010a
        /*0532*/ 	.byte	0x04
	.zero		1


	//   ....[61]....
        /*0534*/ 	.word	0x00004290
        /*0538*/ 	.word	0x000000ff
        /*053c*/ 	.word	0x000000b0
        /*0540*/ 	.short	0x010a
        /*0542*/ 	.byte	0x07
	.zero		1


	//   ....[62]....
        /*0544*/ 	.word	0x00004350
        /*0548*/ 	.word	0x000000ff
        /*054c*/ 	.word	0x00000000
        /*0550*/ 	.short	0x010a
        /*0552*/ 	.byte	0x05
	.zero		1


	//   ....[63]....
        /*0554*/ 	.word	0x000044a0
        /*0558*/ 	.word	0x000000ff
        /*055c*/ 	.word	0x00000000
        /*0560*/ 	.short	0x010a
        /*0562*/ 	.byte	0x07
	.zero		1


	//   ....[64]....
        /*0564*/ 	.word	0x00004c10
        /*0568*/ 	.word	0x000000ff
        /*056c*/ 	.word	0x00000000
        /*0570*/ 	.short	0x010a
        /*0572*/ 	.byte	0x04
	.zero		1


	//   ....[65]....
        /*0574*/ 	.word	0x00004cb0
        /*0578*/ 	.word	0x000000ff
        /*057c*/ 	.word	0x00000000
        /*0580*/ 	.short	0x010a
        /*0582*/ 	.byte	0x05
	.zero		1


	//   ....[66]....
        /*0584*/ 	.word	0x00004d40
        /*0588*/ 	.word	0x000000ff
        /*058c*/ 	.word	0x00000000
        /*0590*/ 	.short	0x010a
        /*0592*/ 	.byte	0x05
	.zero		1


	//   ....[67]....
        /*0594*/ 	.word	0x00004de0
        /*0598*/ 	.word	0x00000002
        /*059c*/ 	.word	0x00000000
        /*05a0*/ 	.short	0x010a
        /*05a2*/ 	.byte	0xff
	.zero		1


	//   ....[68]....
        /*05a4*/ 	.word	0x00004e20
        /*05a8*/ 	.word	0x00000002
        /*05ac*/ 	.word	0x00000000
        /*05b0*/ 	.short	0x010a
        /*05b2*/ 	.byte	0xff
	.zero		1


	//   ....[69]....
        /*05b4*/ 	.word	0x00004ea0
        /*05b8*/ 	.word	0x000000ff
        /*05bc*/ 	.word	0x00000000
        /*05c0*/ 	.short	0x0101
        /*05c2*/ 	.byte	0x04
	.zero		1


	//   ....[70]....
        /*05c4*/ 	.word	0x00004ee0
        /*05c8*/ 	.word	0x000000ff
        /*05cc*/ 	.word	0x000000f0
        /*05d0*/ 	.short	0x010a
        /*05d2*/ 	.byte	0x3e
	.zero		1


	//   ....[71]....
        /*05d4*/ 	.word	0x00004f40
        /*05d8*/ 	.word	0x000000ff
        /*05dc*/ 	.word	0x00000000
        /*05e0*/ 	.short	0x0101
        /*05e2*/ 	.byte	0x04
	.zero		1


	//   ....[72]....
        /*05e4*/ 	.word	0x000053e0
        /*05e8*/ 	.word	0x0000000c
        /*05ec*/ 	.word	0x00000070
        /*05f0*/ 	.short	0x010a
        /*05f2*/ 	.byte	0xff
	.zero		1


	//   ....[73]....
        /*05f4*/ 	.word	0x00005550
        /*05f8*/ 	.word	0x00000000
        /*05fc*/ 	.word	0x00000000
        /*0600*/ 	.short	0x0101
        /*0602*/ 	.byte	0xff
	.zero		1


	//   ....[74]....
        /*0604*/ 	.word	0x000059f0
        /*0608*/ 	.word	0x000000ff
        /*060c*/ 	.word	0x00000068
        /*0610*/ 	.short	0x010a
        /*0612*/ 	.byte	0x15
	.zero		1


	//   ....[75]....
        /*0614*/ 	.word	0x00005b70
        /*0618*/ 	.word	0x000000ff
        /*061c*/ 	.word	0x00000040
        /*0620*/ 	.short	0x010a
        /*0622*/ 	.byte	0x15
	.zero		1


	//   ....[76]....
        /*0624*/ 	.word	0x00005d70
        /*0628*/ 	.word	0x000000ff
        /*062c*/ 	.word	0x00000020
        /*0630*/ 	.short	0x010b
        /*0632*/ 	.byte	0x15
	.zero		1


	//   ....[77]....
        /*0634*/ 	.word	0x00005d80
        /*0638*/ 	.word	0x000000ff
        /*063c*/ 	.word	0x00000000
        /*0640*/ 	.short	0x0101
        /*0642*/ 	.byte	0x06
	.zero		1


	//   ....[78]....
        /*0644*/ 	.word	0x00005d90
        /*0648*/ 	.word	0x000000ff
        /*064c*/ 	.word	0x00000048
        /*0650*/ 	.short	0x010a
        /*0652*/ 	.byte	0x15
	.zero		1


	//   ....[79]....
        /*0654*/ 	.word	0x00005f60
        /*0658*/ 	.word	0x000000ff
        /*065c*/ 	.word	0x00000028
        /*0660*/ 	.short	0x010b
        /*0662*/ 	.byte	0x15
	.zero		1


	//   ....[80]....
        /*0664*/ 	.word	0x00005f70
        /*0668*/ 	.word	0x000000ff
        /*066c*/ 	.word	0x00000000
        /*0670*/ 	.short	0x0101
        /*0672*/ 	.byte	0x07
	.zero		1


	//   ....[81]....
        /*0674*/ 	.word	0x00005f80
        /*0678*/ 	.word	0x000000ff
        /*067c*/ 	.word	0x00000050
        /*0680*/ 	.short	0x010a
        /*0682*/ 	.byte	0x15
	.zero		1


	//   ....[82]....
        /*0684*/ 	.word	0x00006150
        /*0688*/ 	.word	0x000000ff
        /*068c*/ 	.word	0x00000030
        /*0690*/ 	.short	0x010b
        /*0692*/ 	.byte	0x15
	.zero		1


	//   ....[83]....
        /*0694*/ 	.word	0x00006160
        /*0698*/ 	.word	0x000000ff
        /*069c*/ 	.word	0x00000000
        /*06a0*/ 	.short	0x0101
        /*06a2*/ 	.byte	0x1d
	.zero		1


	//   ....[84]....
        /*06a4*/ 	.word	0x00006170
        /*06a8*/ 	.word	0x000000ff
        /*06ac*/ 	.word	0x00000058
        /*06b0*/ 	.short	0x010a
        /*06b2*/ 	.byte	0x15
	.zero		1


	//   ....[85]....
        /*06b4*/ 	.word	0x00006350
        /*06b8*/ 	.word	0x000000ff
        /*06bc*/ 	.word	0x00000038
        /*06c0*/ 	.short	0x010b
        /*06c2*/ 	.byte	0x15
	.zero		1


	//   ....[86]....
        /*06c4*/ 	.word	0x00006360
        /*06c8*/ 	.word	0x000000ff
        /*06cc*/ 	.word	0x00000000
        /*06d0*/ 	.short	0x0101
        /*06d2*/ 	.byte	0x1e
	.zero		1


	//   ....[87]....
        /*06d4*/ 	.word	0x00006370
        /*06d8*/ 	.word	0x000000ff
        /*06dc*/ 	.word	0x00000040
        /*06e0*/ 	.short	0x010a
        /*06e2*/ 	.byte	0x15
	.zero		1


	//   ....[88]....
        /*06e4*/ 	.word	0x00006530
        /*06e8*/ 	.word	0x000000ff
        /*06ec*/ 	.word	0x00000020
        /*06f0*/ 	.short	0x010b
        /*06f2*/ 	.byte	0x15
	.zero		1


	//   ....[89]....
        /*06f4*/ 	.word	0x00006540
        /*06f8*/ 	.word	0x000000ff
        /*06fc*/ 	.word	0x00000000
        /*0700*/ 	.short	0x0101
        /*0702*/ 	.byte	0x06
	.zero		1


	//   ....[90]....
        /*0704*/ 	.word	0x00006550
        /*0708*/ 	.word	0x000000ff
        /*070c*/ 	.word	0x00000048
        /*0710*/ 	.short	0x010a
        /*0712*/ 	.byte	0x15
	.zero		1


	//   ....[91]....
        /*0714*/ 	.word	0x00006710
        /*0718*/ 	.word	0x000000ff
        /*071c*/ 	.word	0x00000028
        /*0720*/ 	.short	0x010b
        /*0722*/ 	.byte	0x15
	.zero		1


	//   ....[92]....
        /*0724*/ 	.word	0x00006720
        /*0728*/ 	.word	0x000000ff
        /*072c*/ 	.word	0x00000000
        /*0730*/ 	.short	0x0101
        /*0732*/ 	.byte	0x07
	.zero		1


	//   ....[93]....
        /*0734*/ 	.word	0x00006730
        /*0738*/ 	.word	0x000000ff
        /*073c*/ 	.word	0x00000050
        /*0740*/ 	.short	0x010a
        /*0742*/ 	.byte	0x15
	.zero		1


	//   ....[94]....
        /*0744*/ 	.word	0x000068e0
        /*0748*/ 	.word	0x000000ff
        /*074c*/ 	.word	0x00000030
        /*0750*/ 	.short	0x010b
        /*0752*/ 	.byte	0x15
	.zero		1


	//   ....[95]....
        /*0754*/ 	.word	0x000068f0
        /*0758*/ 	.word	0x000000ff
        /*075c*/ 	.word	0x00000000
        /*0760*/ 	.short	0x0101
        /*0762*/ 	.byte	0x1d
	.zero		1


	//   ....[96]....
        /*0764*/ 	.word	0x00006900
        /*0768*/ 	.word	0x000000ff
        /*076c*/ 	.word	0x00000058
        /*0770*/ 	.short	0x010a
        /*0772*/ 	.byte	0x15
	.zero		1


	//   ....[97]....
        /*0774*/ 	.word	0x00006b40
        /*0778*/ 	.word	0x000000ff
        /*077c*/ 	.word	0x00000038
        /*0780*/ 	.short	0x010b
        /*0782*/ 	.byte	0x15
	.zero		1


	//   ....[98]....
        /*0784*/ 	.word	0x00006b50
        /*0788*/ 	.word	0x000000ff
        /*078c*/ 	.word	0x00000000
        /*0790*/ 	.short	0x0101
        /*0792*/ 	.byte	0x1e
	.zero		1


	//   ....[99]....
        /*0794*/ 	.word	0x00006b80
        /*0798*/ 	.word	0x000000ff
        /*079c*/ 	.word	0x00000040
        /*07a0*/ 	.short	0x010a
        /*07a2*/ 	.byte	0x15
	.zero		1


	//   ....[100]....
        /*07a4*/ 	.word	0x00006ba0
        /*07a8*/ 	.word	0x000000ff
        /*07ac*/ 	.word	0x00000048
        /*07b0*/ 	.short	0x010a
        /*07b2*/ 	.byte	0x15
	.zero		1


	//   ....[101]....
        /*07b4*/ 	.word	0x00006bc0
        /*07b8*/ 	.word	0x000000ff
        /*07bc*/ 	.word	0x00000050
        /*07c0*/ 	.short	0x010a
        /*07c2*/ 	.byte	0x15
	.zero		1


	//   ....[102]....
        /*07c4*/ 	.word	0x00006c10
        /*07c8*/ 	.word	0x00000002
        /*07cc*/ 	.word	0x00000058
        /*07d0*/ 	.short	0x010a
        /*07d2*/ 	.byte	0xff
	.zero		1


	//   ....[103]....
        /*07d4*/ 	.word	0x00006f80
        /*07d8*/ 	.word	0x00000003
        /*07dc*/ 	.word	0x00000070
        /*07e0*/ 	.short	0x010a
        /*07e2*/ 	.byte	0xff
	.zero		1


	//   ....[104]....
        /*07e4*/ 	.word	0x00007100
        /*07e8*/ 	.word	0x00000000
        /*07ec*/ 	.word	0x00000000
        /*07f0*/ 	.short	0x0101
        /*07f2*/ 	.byte	0xff
	.zero		1


	//   ....[105]....
        /*07f4*/ 	.word	0x00007bf0
        /*07f8*/ 	.word	0x000000ff
        /*07fc*/ 	.word	0x00000020
        /*0800*/ 	.short	0x010a
        /*0802*/ 	.byte	0x2b
	.zero		1


	//   ....[106]....
        /*0804*/ 	.word	0x00007c20
        /*0808*/ 	.word	0x00000048
        /*080c*/ 	.word	0x00000090
        /*0810*/ 	.short	0x010a
        /*0812*/ 	.byte	0xff
	.zero		1


	//   ....[107]....
        /*0814*/ 	.word	0x00007d10
        /*0818*/ 	.word	0x000000ff
        /*081c*/ 	.word	0x00000020
        /*0820*/ 	.short	0x010a
        /*0822*/ 	.byte	0x2b
	.zero		1


	//   ....[108]....
        /*0824*/ 	.word	0x00007e00
        /*0828*/ 	.word	0x00000048
        /*082c*/ 	.word	0x00000090
        /*0830*/ 	.short	0x010a
        /*0832*/ 	.byte	0xff
	.zero		1


	//   ....[109]....
        /*0834*/ 	.word	0x00008410
        /*0838*/ 	.word	0x00000000
        /*083c*/ 	.word	0x00000000
        /*0840*/ 	.short	0x0101
        /*0842*/ 	.byte	0xff
	.zero		1


	//   ....[110]....
        /*0844*/ 	.word	0x00008430
        /*0848*/ 	.word	0x00000002
        /*084c*/ 	.word	0x00000020
        /*0850*/ 	.short	0x010a
        /*0852*/ 	.byte	0xff
	.zero		1


	//   ....[111]....
        /*0854*/ 	.word	0x00008510
        /*0858*/ 	.word	0x00000002
        /*085c*/ 	.word	0x00000020
        /*0860*/ 	.short	0x010a
        /*0862*/ 	.byte	0xff
	.zero		1


	//   ....[112]....
        /*0864*/ 	.word	0x00008bd0
        /*0868*/ 	.word	0x00000010
        /*086c*/ 	.word	0x00000000
        /*0870*/ 	.short	0x0101
        /*0872*/ 	.byte	0xff
	.zero		1


	//   ....[113]....
        /*0874*/ 	.word	0x00008bf0
        /*0878*/ 	.word	0x00000000
        /*087c*/ 	.word	0x00000020
        /*0880*/ 	.short	0x010a
        /*0882*/ 	.byte	0xff
	.zero		1


	//   ....[114]....
        /*0884*/ 	.word	0x00008cc0
        /*0888*/ 	.word	0x00000000
        /*088c*/ 	.word	0x00000020
        /*0890*/ 	.short	0x010a
        /*0892*/ 	.byte	0xff
	.zero		1


	//   ....[115]....
        /*0894*/ 	.word	0x00009390
        /*0898*/ 	.word	0x00000010
        /*089c*/ 	.word	0x00000000
        /*08a0*/ 	.short	0x0101
        /*08a2*/ 	.byte	0xff
	.zero		1


	//   ....[116]....
        /*08a4*/ 	.word	0x000093b0
        /*08a8*/ 	.word	0x00000000
        /*08ac*/ 	.word	0x00000020
        /*08b0*/ 	.short	0x010a
        /*08b2*/ 	.byte	0xff
	.zero		1


	//   ....[117]....
        /*08b4*/ 	.word	0x00009480
        /*08b8*/ 	.word	0x00000000
        /*08bc*/ 	.word	0x00000020
        /*08c0*/ 	.short	0x010a
        /*08c2*/ 	.byte	0xff
	.zero		1


	//   ....[118]....
        /*08c4*/ 	.word	0x00009b80
        /*08c8*/ 	.word	0x00000010
        /*08cc*/ 	.word	0x00000000
        /*08d0*/ 	.short	0x0101
        /*08d2*/ 	.byte	0xff
	.zero		1


	//   ....[119]....
        /*08d4*/ 	.word	0x00009ba0
        /*08d8*/ 	.word	0x00000000
        /*08dc*/ 	.word	0x00000020
        /*08e0*/ 	.short	0x010a
        /*08e2*/ 	.byte	0xff
	.zero		1


	//   ....[120]....
        /*08e4*/ 	.word	0x00009c70
        /*08e8*/ 	.word	0x00000000
        /*08ec*/ 	.word	0x00000020
        /*08f0*/ 	.short	0x010a
        /*08f2*/ 	.byte	0xff
	.zero		1


	//   ....[121]....
        /*08f4*/ 	.word	0x0000a3a0
        /*08f8*/ 	.word	0x00000010
        /*08fc*/ 	.word	0x00000000
        /*0900*/ 	.short	0x0101
        /*0902*/ 	.byte	0xff
	.zero		1


	//   ....[122]....
        /*0904*/ 	.word	0x0000a3c0
        /*0908*/ 	.word	0x00000000
        /*090c*/ 	.word	0x00000020
        /*0910*/ 	.short	0x010a
        /*0912*/ 	.byte	0xff
	.zero		1


	//   ....[123]....
        /*0914*/ 	.word	0x0000a490
        /*0918*/ 	.word	0x00000000
        /*091c*/ 	.word	0x00000020
        /*0920*/ 	.short	0x010a
        /*0922*/ 	.byte	0xff
	.zero		1


	//   ....[124]....
        /*0924*/ 	.word	0x0000aba0
        /*0928*/ 	.word	0x00000010
        /*092c*/ 	.word	0x00000000
        /*0930*/ 	.short	0x0101
        /*0932*/ 	.byte	0xff
	.zero		1


	//   ....[125]....
        /*0934*/ 	.word	0x0000abc0
        /*0938*/ 	.word	0x00000000
        /*093c*/ 	.word	0x00000020
        /*0940*/ 	.short	0x010a
        /*0942*/ 	.byte	0xff
	.zero		1


	//   ....[126]....
        /*0944*/ 	.word	0x0000ac90
        /*0948*/ 	.word	0x00000000
        /*094c*/ 	.word	0x00000020
        /*0950*/ 	.short	0x010a
        /*0952*/ 	.byte	0xff
	.zero		1


	//   ....[127]....
        /*0954*/ 	.word	0x0000b3a0
        /*0958*/ 	.word	0x00000010
        /*095c*/ 	.word	0x00000000
        /*0960*/ 	.short	0x0101
        /*0962*/ 	.byte	0xff
	.zero		1


	//   ....[128]....
        /*0964*/ 	.word	0x0000b3c0
        /*0968*/ 	.word	0x00000000
        /*096c*/ 	.word	0x00000020
        /*0970*/ 	.short	0x010a
        /*0972*/ 	.byte	0xff
	.zero		1


	//   ....[129]....
        /*0974*/ 	.word	0x0000b490
        /*0978*/ 	.word	0x00000000
        /*097c*/ 	.word	0x00000020
        /*0980*/ 	.short	0x010a
        /*0982*/ 	.byte	0xff
	.zero		1


	//   ....[130]....
        /*0984*/ 	.word	0x0000b700
        /*0988*/ 	.word	0x00000048
        /*098c*/ 	.word	0x00000000
        /*0990*/ 	.short	0x0101
        /*0992*/ 	.byte	0xff
	.zero		1


	//   ....[131]....
        /*0994*/ 	.word	0x0000bba0
        /*0998*/ 	.word	0x00000000
        /*099c*/ 	.word	0x00000000
        /*09a0*/ 	.short	0x0101
        /*09a2*/ 	.byte	0xff
	.zero		1


	//   ....[132]....
        /*09a4*/ 	.word	0x0000be60
        /*09a8*/ 	.word	0x000000ff
        /*09ac*/ 	.word	0x00000000
        /*09b0*/ 	.short	0x0101
        /*09b2*/ 	.byte	0x06
	.zero		1


	//   ....[133]....
        /*09b4*/ 	.word	0x0000be80
        /*09b8*/ 	.word	0x00000000
        /*09bc*/ 	.word	0x000000e0
        /*09c0*/ 	.short	0x010a
        /*09c2*/ 	.byte	0xff
	.zero		1


	//   ....[134]....
        /*09c4*/ 	.word	0x0000bee0
        /*09c8*/ 	.word	0x00000000
        /*09cc*/ 	.word	0x00000010
        /*09d0*/ 	.short	0x010a
        /*09d2*/ 	.byte	0xff
	.zero		1


	//   ....[135]....
        /*09d4*/ 	.word	0x0000bf40
        /*09d8*/ 	.word	0x00000000
        /*09dc*/ 	.word	0x00000010
        /*09e0*/ 	.short	0x010a
        /*09e2*/ 	.byte	0xff
	.zero		1


	//   ....[136]....
        /*09e4*/ 	.word	0x0000bf90
        /*09e8*/ 	.word	0x00000003
        /*09ec*/ 	.word	0x00000070
        /*09f0*/ 	.short	0x010a
        /*09f2*/ 	.byte	0xff
	.zero		1


	//   ....[137]....
        /*09f4*/ 	.word	0x0000bff0
        /*09f8*/ 	.word	0x00000000
        /*09fc*/ 	.word	0x00000000
        /*0a00*/ 	.short	0x010a
        /*0a02*/ 	.byte	0xff
	.zero		1


	//   ....[138]....
        /*0a04*/ 	.word	0x0000c040
        /*0a08*/ 	.word	0x00000000
        /*0a0c*/ 	.word	0x000000d0
        /*0a10*/ 	.short	0x010a
        /*0a12*/ 	.byte	0xff
	.zero		1


	//   ....[139]....
        /*0a14*/ 	.word	0x0000c0a0
        /*0a18*/ 	.word	0x00000000
        /*0a1c*/ 	.word	0x00000080
        /*0a20*/ 	.short	0x010a
        /*0a22*/ 	.byte	0xff
	.zero		1


	//   ....[140]....
        /*0a24*/ 	.word	0x0000c0f0
        /*0a28*/ 	.word	0x00000000
        /*0a2c*/ 	.word	0x00000070
        /*0a30*/ 	.short	0x010a
        /*0a32*/ 	.byte	0xff
	.zero		1


	//   ....[141]....
        /*0a34*/ 	.word	0x0000c150
        /*0a38*/ 	.word	0x00000000
        /*0a3c*/ 	.word	0x00000080
        /*0a40*/ 	.short	0x010a
        /*0a42*/ 	.byte	0xff
	.zero		1


	//   ....[142]....
        /*0a44*/ 	.word	0x0000c1b0
        /*0a48*/ 	.word	0x00000007
        /*0a4c*/ 	.word	0x00000008
        /*0a50*/ 	.short	0x010a
        /*0a52*/ 	.byte	0xff
	.zero		1


	//   ....[143]....
        /*0a54*/ 	.word	0x0000c2a0
        /*0a58*/ 	.word	0x00000005
        /*0a5c*/ 	.word	0x00000008
        /*0a60*/ 	.short	0x010a
        /*0a62*/ 	.byte	0xff
	.zero		1


	//   ....[144]....
        /*0a64*/ 	.word	0x0000c2f0
        /*0a68*/ 	.word	0x00000003
        /*0a6c*/ 	.word	0x00000070
        /*0a70*/ 	.short	0x010a
        /*0a72*/ 	.byte	0xff
	.zero		1


	//   ....[145]....
        /*0a74*/ 	.word	0x0000c360
        /*0a78*/ 	.word	0x00000003
        /*0a7c*/ 	.word	0x000000b0
        /*0a80*/ 	.short	0x010a
        /*0a82*/ 	.byte	0xff
	.zero		1


	//   ....[146]....
        /*0a84*/ 	.word	0x0000c3c0
        /*0a88*/ 	.word	0x00000003
        /*0a8c*/ 	.word	0x00000000
        /*0a90*/ 	.short	0x010a
        /*0a92*/ 	.byte	0xff
	.zero		1


	//   ....[147]....
        /*0a94*/ 	.word	0x0000c420
        /*0a98*/ 	.word	0x00000002
        /*0a9c*/ 	.word	0x00000000
        /*0aa0*/ 	.short	0x010a
        /*0aa2*/ 	.byte	0xff
	.zero		1


	//   ....[148]....
        /*0aa4*/ 	.word	0x0000c480
        /*0aa8*/ 	.word	0x00000002
        /*0aac*/ 	.word	0x00000000
        /*0ab0*/ 	.short	0x010a
        /*0ab2*/ 	.byte	0xff
	.zero		1


	//   ....[149]....
        /*0ab4*/ 	.word	0x0000c4e0
        /*0ab8*/ 	.word	0x00000002
        /*0abc*/ 	.word	0x00000000
        /*0ac0*/ 	.short	0x010a
        /*0ac2*/ 	.byte	0xff
	.zero		1


	//   ....[150]....
        /*0ac4*/ 	.word	0x0000c540
        /*0ac8*/ 	.word	0x00000002
        /*0acc*/ 	.word	0x000000f0
        /*0ad0*/ 	.short	0x010a
        /*0ad2*/ 	.byte	0xff
	.zero		1


	//   ....[151]....
        /*0ad4*/ 	.word	0x0000c590
        /*0ad8*/ 	.word	0x0000000c
        /*0adc*/ 	.word	0x00000070
        /*0ae0*/ 	.short	0x010a
        /*0ae2*/ 	.byte	0xff
	.zero		1


	//   ....[152]....
        /*0ae4*/ 	.word	0x0000c5f0
        /*0ae8*/ 	.word	0x00000000
        /*0aec*/ 	.word	0x00000068
        /*0af0*/ 	.short	0x010a
        /*0af2*/ 	.byte	0xff
	.zero		1


	//   ....[153]....
        /*0af4*/ 	.word	0x0000c650
        /*0af8*/ 	.word	0x00000000
        /*0afc*/ 	.word	0x00000040
        /*0b00*/ 	.short	0x010a
        /*0b02*/ 	.byte	0xff
	.zero		1


	//   ....[154]....
        /*0b04*/ 	.word	0x0000c6b0
        /*0b08*/ 	.word	0x00000000
        /*0b0c*/ 	.word	0x00000048
        /*0b10*/ 	.short	0x010a
        /*0b12*/ 	.byte	0xff
	.zero		1


	//   ....[155]....
        /*0b14*/ 	.word	0x0000c710
        /*0b18*/ 	.word	0x00000000
        /*0b1c*/ 	.word	0x00000050
        /*0b20*/ 	.short	0x010a
        /*0b22*/ 	.byte	0xff
	.zero		1


	//   ....[156]....
        /*0b24*/ 	.word	0x0000c770
        /*0b28*/ 	.word	0x00000000
        /*0b2c*/ 	.word	0x00000058
        /*0b30*/ 	.short	0x010a
        /*0b32*/ 	.byte	0xff
	.zero		1


	//   ....[157]....
        /*0b34*/ 	.word	0x0000c7d0
        /*0b38*/ 	.word	0x00000000
        /*0b3c*/ 	.word	0x00000040
        /*0b40*/ 	.short	0x010a
        /*0b42*/ 	.byte	0xff
	.zero		1


	//   ....[158]....
        /*0b44*/ 	.word	0x0000c830
        /*0b48*/ 	.word	0x00000000
        /*0b4c*/ 	.word	0x00000048
        /*0b50*/ 	.short	0x010a
        /*0b52*/ 	.byte	0xff
	.zero		1


	//   ....[159]....
        /*0b54*/ 	.word	0x0000c890
        /*0b58*/ 	.word	0x00000000
        /*0b5c*/ 	.word	0x00000050
        /*0b60*/ 	.short	0x010a
        /*0b62*/ 	.byte	0xff
	.zero		1


	//   ....[160]....
        /*0b64*/ 	.word	0x0000c8f0
        /*0b68*/ 	.word	0x00000000
        /*0b6c*/ 	.word	0x00000058
        /*0b70*/ 	.short	0x010a
        /*0b72*/ 	.byte	0xff
	.zero		1


	//   ....[161]....
        /*0b74*/ 	.word	0x0000c950
        /*0b78*/ 	.word	0x00000000
        /*0b7c*/ 	.word	0x00000040
        /*0b80*/ 	.short	0x010a
        /*0b82*/ 	.byte	0xff
	.zero		1


	//   ....[162]....
        /*0b84*/ 	.word	0x0000c9b0
        /*0b88*/ 	.word	0x00000000
        /*0b8c*/ 	.word	0x00000048
        /*0b90*/ 	.short	0x010a
        /*0b92*/ 	.byte	0xff
	.zero		1


	//   ....[163]....
        /*0b94*/ 	.word	0x0000ca10
        /*0b98*/ 	.word	0x00000002
        /*0b9c*/ 	.word	0x00000050
        /*0ba0*/ 	.short	0x010a
        /*0ba2*/ 	.byte	0xff
	.zero		1


	//   ....[164]....
        /*0ba4*/ 	.word	0x0000ca60
        /*0ba8*/ 	.word	0x00000003
        /*0bac*/ 	.word	0x00000070
        /*0bb0*/ 	.short	0x010a
        /*0bb2*/ 	.byte	0xff
	.zero		1


	//   ....[165]....
        /*0bb4*/ 	.word	0x0000cac0
        /*0bb8*/ 	.word	0x00000002
        /*0bbc*/ 	.word	0x00000020
        /*0bc0*/ 	.short	0x010a
        /*0bc2*/ 	.byte	0xff
	.zero		1


	//   ....[166]....
        /*0bc4*/ 	.word	0x0000cb10
        /*0bc8*/ 	.word	0x00000048
        /*0bcc*/ 	.word	0x00000090
        /*0bd0*/ 	.short	0x010a
        /*0bd2*/ 	.byte	0xff
	.zero		1


	//   ....[167]....
        /*0bd4*/ 	.word	0x0000cb60
        /*0bd8*/ 	.word	0x00000002
        /*0bdc*/ 	.word	0x00000020
        /*0be0*/ 	.short	0x010a
        /*0be2*/ 	.byte	0xff
	.zero		1


	//   ....[168]....
        /*0be4*/ 	.word	0x0000cbb0
        /*0be8*/ 	.word	0x00000000
        /*0bec*/ 	.word	0x00000020
        /*0bf0*/ 	.short	0x010a
        /*0bf2*/ 	.byte	0xff
	.zero		1


	//   ....[169]....
        /*0bf4*/ 	.word	0x0000cc00
        /*0bf8*/ 	.word	0x00000000
        /*0bfc*/ 	.word	0x00000020
        /*0c00*/ 	.short	0x010a
        /*0c02*/ 	.byte	0xff
	.zero		1


	//   ....[170]....
        /*0c04*/ 	.word	0x0000cc50
        /*0c08*/ 	.word	0x00000000
        /*0c0c*/ 	.word	0x00000020
        /*0c10*/ 	.short	0x010a
        /*0c12*/ 	.byte	0xff
	.zero		1


	//   ....[171]....
        /*0c14*/ 	.word	0x0000cca0
        /*0c18*/ 	.word	0x00000000
        /*0c1c*/ 	.word	0x00000020
        /*0c20*/ 	.short	0x010a
        /*0c22*/ 	.byte	0xff
	.zero		1


	//   ....[172]....
        /*0c24*/ 	.word	0x0000ccf0
        /*0c28*/ 	.word	0x00000000
        /*0c2c*/ 	.word	0x00000020
        /*0c30*/ 	.short	0x010a
        /*0c32*/ 	.byte	0xff
	.zero		1


	//   ....[173]....
        /*0c34*/ 	.word	0x0000cd40
        /*0c38*/ 	.word	0x00000000
        /*0c3c*/ 	.word	0x00000020
        /*0c40*/ 	.short	0x010a
        /*0c42*/ 	.byte	0xff
	.zero		1


	//----- nvinfo : EIATTR_NUM_MBARRIERS
	.align		4
.L_47:
        /*0c44*/ 	.byte	0x03, 0x38
        /*0c46*/ 	.short	0x001f


	//----- nvinfo : EIATTR_EXIT_INSTR_OFFSETS
	.align		4
        /*0c48*/ 	.byte	0x04, 0x1c
        /*0c4a*/ 	.short	(.L_49 - .L_48)


	//   ....[0]....
.L_48:
        /*0c4c*/ 	.word	0x000032a0


	//   ....[1]....
        /*0c50*/ 	.word	0x000037c0


	//   ....[2]....
        /*0c54*/ 	.word	0x00003820


	//   ....[3]....
        /*0c58*/ 	.word	0x00005180


	//   ....[4]....
        /*0c5c*/ 	.word	0x00006c40


	//   ....[5]....
        /*0c60*/ 	.word	0x00006c80


	//   ....[6]....
        /*0c64*/ 	.word	0x0000bd50


	//   ....[7]....
        /*0c68*/ 	.word	0x0000bdc0


	//   ....[8]....
        /*0c6c*/ 	.word	0x0000bdf0


	//   ....[9]....
        /*0c70*/ 	.word	0x0000be70


	//----- nvinfo : EIATTR_MAX_THREADS
	.align		4
.L_49:
        /*0c74*/ 	.byte	0x04, 0x05
        /*0c76*/ 	.short	(.L_51 - .L_50)
.L_50:
        /*0c78*/ 	.word	0x00000100
        /*0c7c*/ 	.word	0x00000001
        /*0c80*/ 	.word	0x00000001


	//----- nvinfo : EIATTR_CRS_STACK_SIZE
	.align		4
.L_51:
        /*0c84*/ 	.byte	0x04, 0x1e
        /*0c86*/ 	.short	(.L_53 - .L_52)
.L_52:
        /*0c88*/ 	.word	0x00000000


	//----- nvinfo : EIATTR_CBANK_PARAM_SIZE
	.align		4
.L_53:
        /*0c8c*/ 	.byte	0x03, 0x19
        /*0c8e*/ 	.short	0x0800


	//----- nvinfo : EIATTR_PARAM_CBANK
	.align		4
        /*0c90*/ 	.byte	0x04, 0x0a
        /*0c92*/ 	.short	(.L_55 - .L_54)
	.align		4
.L_54:
        /*0c94*/ 	.word	index@(.nv.constant0._ZN7cutlass13device_kernelINS_4gemm6kernel13GemmUniversalIN4cute5tupleIJiiiiEEENS1_10collective13CollectiveMmaINS1_35MainloopSm100TmaUmmaWarpSpecializedILi2ELi2ELi4ENS5_IJNS4_1CILi4EEESB_NSA_ILi1EEEEEEEENS5_IJNSA_ILi128EEENSA_ILi256EEESF_EEEfNS5_IJlSC_lEEEfSI_NS4_8TiledMMAINS4_8MMA_AtomIJNS4_23SM100_MMA_TF32_2x1SM_SSINS_10tfloat32_tESM_fLi128ELi256ELNS4_4UMMA5MajorE0ELSO_0ELNSN_7ScaleInE0ELSP_0EEEEEENS4_6LayoutINS5_IJSC_SC_SC_EEENS5_IJNSA_ILi0EEESU_SU_EEEEENS5_IJNS4_10UnderscoreESX_SX_EEEEENS4_28SM100_TMA_2SM_LOAD_MULTICASTENS4_14ComposedLayoutINS4_7SwizzleILi3ELi4ELi3EEENS4_18smem_ptr_flag_bitsILi32EEENSS_INS5_IJNSA_ILi8EEENSA_ILi32EEEEEENS5_IJS17_SC_EEEEEEEvNS4_8identityES10_S1B_vS1C_EENS_8epilogue10collective18CollectiveEpilogueINS1E_23Sm100TmaWarpSpecializedILi4ELi2ELi16ELb1ELb0EEEJNS5_IJNSA_ILi64EEESG_SF_EEENS5_IJNSS_IS1J_SC_EENSS_INS5_IJNSA_ILi16EEENSA_ILi2EEEEEENS5_IJSC_SF_EEEEEEEEfSI_fSI_NS1E_6fusion15FusionCallbacksIS1I_NS1S_17LinearCombinationIffffLNS_15FloatRoundStyleE2EEES1K_S1R_JEEENS4_5SM1004TMEM4LOAD26SM100_TMEM_LOAD_32dp32b16xENS4_13SM90_TMA_LOADENS11_INS12_ILi2ELi4ELi3EEES15_NSS_INS5_IJS16_S1M_EEENS5_IJS1M_SC_EEEEEEENS4_39AutoVectorizingCopyWithAssumedAlignmentILi128EEENS4_14SM90_TMA_STOREES27_S29_S29_EEEvvEEEEvNT_6ParamsE)
        /*0c98*/ 	.short	0x0380
        /*0c9a*/ 	.short	0x0800


	//----- nvinfo : EIATTR_SW_WAR
	.align		4
.L_55:
        /*0c9c*/ 	.byte	0x04, 0x36
        /*0c9e*/ 	.short	(.L_57 - .L_56)
.L_56:
        /*0ca0*/ 	.word	0x00000008
.L_57:


//--------------------- .nv.callgraph             --------------------------
	.section	.nv.callgraph,"",@"SHT_CUDA_CALLGRAPH"
	.align	4
	.sectionentsize	8
	.align		4
        /*0000*/ 	.word	0x00000000
	.align		4
        /*0004*/ 	.word	0xffffffff
	.align		4
        /*0008*/ 	.word	index@(_ZN7cutlass13device_kernelINS_4gemm6kernel13GemmUniversalIN4cute5tupleIJiiiiEEENS1_10collective13CollectiveMmaINS1_35MainloopSm100TmaUmmaWarpSpecializedILi2ELi2ELi4ENS5_IJNS4_1CILi4EEESB_NSA_ILi1EEEEEEEENS5_IJNSA_ILi128EEENSA_ILi256EEESF_EEEfNS5_IJlSC_lEEEfSI_NS4_8TiledMMAINS4_8MMA_AtomIJNS4_23SM100_MMA_TF32_2x1SM_SSINS_10tfloat32_tESM_fLi128ELi256ELNS4_4UMMA5MajorE0ELSO_0ELNSN_7ScaleInE0ELSP_0EEEEEENS4_6LayoutINS5_IJSC_SC_SC_EEENS5_IJNSA_ILi0EEESU_SU_EEEEENS5_IJNS4_10UnderscoreESX_SX_EEEEENS4_28SM100_TMA_2SM_LOAD_MULTICASTENS4_14ComposedLayoutINS4_7SwizzleILi3ELi4ELi3EEENS4_18smem_ptr_flag_bitsILi32EEENSS_INS5_IJNSA_ILi8EEENSA_ILi32EEEEEENS5_IJS17_SC_EEEEEEEvNS4_8identityES10_S1B_vS1C_EENS_8epilogue10collective18CollectiveEpilogueINS1E_23Sm100TmaWarpSpecializedILi4ELi2ELi16ELb1ELb0EEEJNS5_IJNSA_ILi64EEESG_SF_EEENS5_IJNSS_IS1J_SC_EENSS_INS5_IJNSA_ILi16EEENSA_ILi2EEEEEENS5_IJSC_SF_EEEEEEEEfSI_fSI_NS1E_6fusion15FusionCallbacksIS1I_NS1S_17LinearCombinationIffffLNS_15FloatRoundStyleE2EEES1K_S1R_JEEENS4_5SM1004TMEM4LOAD26SM100_TMEM_LOAD_32dp32b16xENS4_13SM90_TMA_LOADENS11_INS12_ILi2ELi4ELi3EEES15_NSS_INS5_IJS16_S1M_EEENS5_IJS1M_SC_EEEEEEENS4_39AutoVectorizingCopyWithAssumedAlignmentILi128EEENS4_14SM90_TMA_STOREES27_S29_S29_EEEvvEEEEvNT_6ParamsE)
	.align		4
        /*000c*/ 	.word	index@(__assertfail)
	.align		4
        /*0010*/ 	.word	0x00000000
	.align		4
        /*0014*/ 	.word	0xfffffffe
	.align		4
        /*0018*/ 	.word	0x00000000
	.align		4
        /*001c*/ 	.word	0xfffffffd
	.align		4
        /*0020*/ 	.word	0x00000000
	.align		4
        /*0024*/ 	.word	0xfffffffc


//--------------------- .nv.constant4             --------------------------
	.section	.nv.constant4,"a",@progbits
	.align	8
	.align		8
.nv.constant4:
        /*0000*/ 	.dword	__assertfail
	.align		8
        /*0008*/ 	.dword	__unnamed_1
	.align		8
        /*0010*/ 	.dword	__unnamed_2
	.align		8
        /*0018*/ 	.dword	_ZN40_INTERNAL_fae92cd8_4_k_cu_8e62fea5_256754cuda3std3__45__cpo5beginE
	.align		8
        /*0020*/ 	.dword	_ZN40_INTERNAL_fae92cd8_4_k_cu_8e62fea5_256754cuda3std3__45__cpo3endE
	.align		8
        /*0028*/ 	.dword	_ZN40_INTERNAL_fae92cd8_4_k_cu_8e62fea5_256754cuda3std3__45__cpo6cbeginE
	.align		8
        /*0030*/ 	.dword	_ZN40_INTERNAL_fae92cd8_4_k_cu_8e62fea5_256754cuda3std3__45__cpo4cendE
	.align		8
        /*0038*/ 	.dword	_ZN40_INTERNAL_fae92cd8_4_k_cu_8e62fea5_256754cuda3std3__442_GLOBAL__N__fae92cd8_4_k_cu_8e62fea5_256756ignoreE
	.align		8
        /*0040*/ 	.dword	_ZN40_INTERNAL_fae92cd8_4_k_cu_8e62fea5_256754cuda3std3__419piecewise_constructE
	.align		8
        /*0048*/ 	.dword	_ZN40_INTERNAL_fae92cd8_4_k_cu_8e62fea5_256754cuda3std3__48in_placeE
	.align		8
        /*0050*/ 	.dword	_ZN40_INTERNAL_fae92cd8_4_k_cu_8e62fea5_256754cuda3std6ranges3__45__cpo4swapE
	.align		8
        /*0058*/ 	.dword	_ZN40_INTERNAL_fae92cd8_4_k_cu_8e62fea5_256754cuda3std6ranges3__45__cpo9iter_moveE
	.align		8
        /*0060*/ 	.dword	_ZN40_INTERNAL_fae92cd8_4_k_cu_8e62fea5_256754cute7productE
	.align		8
        /*0068*/ 	.dword	_ZN40_INTERNAL_fae92cd8_4_k_cu_8e62fea5_256754cute1_E
	.align		8
        /*0070*/ 	.dword	$str$25
	.align		8
        /*0078*/ 	.dword	$str$26
	.align		8
        /*0080*/ 	.dword	$str$27
	.align		8
        /*0088*/ 	.dword	$str$28


//--------------------- .text._ZN7cutlass13device_kernelINS_4gemm6kernel13GemmUniversalIN4cute5tupleIJiiiiEEENS1_10collective13CollectiveMmaINS1_35MainloopSm100TmaUmmaWarpSpecializedILi2ELi2ELi4ENS5_IJNS4_1CILi4EEESB_NSA_ILi1EEEEEEEENS5_IJNSA_ILi128EEENSA_ILi256EEESF_EEEfNS5_IJlSC_lEEEfSI_NS4_8TiledMMAINS4_8MMA_AtomIJNS4_23SM100_MMA_TF32_2x1SM_SSINS_10tfloat32_tESM_fLi128ELi256ELNS4_4UMMA5MajorE0ELSO_0ELNSN_7ScaleInE0ELSP_0EEEEEENS4_6LayoutINS5_IJSC_SC_SC_EEENS5_IJNSA_ILi0EEESU_SU_EEEEENS5_IJNS4_10UnderscoreESX_SX_EEEEENS4_28SM100_TMA_2SM_LOAD_MULTICASTENS4_14ComposedLayoutINS4_7SwizzleILi3ELi4ELi3EEENS4_18smem_ptr_flag_bitsILi32EEENSS_INS5_IJNSA_ILi8EEENSA_ILi32EEEEEENS5_IJS17_SC_EEEEEEEvNS4_8identityES10_S1B_vS1C_EENS_8epilogue10collective18CollectiveEpilogueINS1E_23Sm100TmaWarpSpecializedILi4ELi2ELi16ELb1ELb0EEEJNS5_IJNSA_ILi64EEESG_SF_EEENS5_IJNSS_IS1J_SC_EENSS_INS5_IJNSA_ILi16EEENSA_ILi2EEEEEENS5_IJSC_SF_EEEEEEEEfSI_fSI_NS1E_6fusion15FusionCallbacksIS1I_NS1S_17LinearCombinationIffffLNS_15FloatRoundStyleE2EEES1K_S1R_JEEENS4_5SM1004TMEM4LOAD26SM100_TMEM_LOAD_32dp32b16xENS4_13SM90_TMA_LOADENS11_INS12_ILi2ELi4ELi3EEES15_NSS_INS5_IJS16_S1M_EEENS5_IJS1M_SC_EEEEEEENS4_39AutoVectorizingCopyWithAssumedAlignmentILi128EEENS4_14SM90_TMA_STOREES27_S29_S29_EEEvvEEEEvNT_6ParamsE --------------------------
	.section	.text._ZN7cutlass13device_kernelINS_4gemm6kernel13GemmUniversalIN4cute5tupleIJiiiiEEENS1_10collective13CollectiveMmaINS1_35MainloopSm100TmaUmmaWarpSpecializedILi2ELi2ELi4ENS5_IJNS4_1CILi4EEESB_NSA_ILi1EEEEEEEENS5_IJNSA_ILi128EEENSA_ILi256EEESF_EEEfNS5_IJlSC_lEEEfSI_NS4_8TiledMMAINS4_8MMA_AtomIJNS4_23SM100_MMA_TF32_2x1SM_SSINS_10tfloat32_tESM_fLi128ELi256ELNS4_4UMMA5MajorE0ELSO_0ELNSN_7ScaleInE0ELSP_0EEEEEENS4_6LayoutINS5_IJSC_SC_SC_EEENS5_IJNSA_ILi0EEESU_SU_EEEEENS5_IJNS4_10UnderscoreESX_SX_EEEEENS4_28SM100_TMA_2SM_LOAD_MULTICASTENS4_14ComposedLayoutINS4_7SwizzleILi3ELi4ELi3EEENS4_18smem_ptr_flag_bitsILi32EEENSS_INS5_IJNSA_ILi8EEENSA_ILi32EEEEEENS5_IJS17_SC_EEEEEEEvNS4_8identityES10_S1B_vS1C_EENS_8epilogue10collective18CollectiveEpilogueINS1E_23Sm100TmaWarpSpecializedILi4ELi2ELi16ELb1ELb0EEEJNS5_IJNSA_ILi64EEESG_SF_EEENS5_IJNSS_IS1J_SC_EENSS_INS5_IJNSA_ILi16EEENSA_ILi2EEEEEENS5_IJSC_SF_EEEEEEEEfSI_fSI_NS1E_6fusion15FusionCallbacksIS1I_NS1S_17LinearCombinationIffffLNS_15FloatRoundStyleE2EEES1K_S1R_JEEENS4_5SM1004TMEM4LOAD26SM100_TMEM_LOAD_32dp32b16xENS4_13SM90_TMA_LOADENS11_INS12_ILi2ELi4ELi3EEES15_NSS_INS5_IJS16_S1M_EEENS5_IJS1M_SC_EEEEEEENS4_39AutoVectorizingCopyWithAssumedAlignmentILi128EEENS4_14SM90_TMA_STOREES27_S29_S29_EEEvvEEEEvNT_6ParamsE,"ax",@progbits
	.align	128
.text._ZN7cutlass13device_kernelINS_4gemm6kernel13GemmUniversalIN4cute5tupleIJiiiiEEENS1_10collective13CollectiveMmaINS1_35MainloopSm100TmaUmmaWarpSpecializedILi2ELi2ELi4ENS5_IJNS4_1CILi4EEESB_NSA_ILi1EEEEEEEENS5_IJNSA_ILi128EEENSA_ILi256EEESF_EEEfNS5_IJlSC_lEEEfSI_NS4_8TiledMMAINS4_8MMA_AtomIJNS4_23SM100_MMA_TF32_2x1SM_SSINS_10tfloat32_tESM_fLi128ELi256ELNS4_4UMMA5MajorE0ELSO_0ELNSN_7ScaleInE0ELSP_0EEEEEENS4_6LayoutINS5_IJSC_SC_SC_EEENS5_IJNSA_ILi0EEESU_SU_EEEEENS5_IJNS4_10UnderscoreESX_SX_EEEEENS4_28SM100_TMA_2SM_LOAD_MULTICASTENS4_14ComposedLayoutINS4_7SwizzleILi3ELi4ELi3EEENS4_18smem_ptr_flag_bitsILi32EEENSS_INS5_IJNSA_ILi8EEENSA_ILi32EEEEEENS5_IJS17_SC_EEEEEEEvNS4_8identityES10_S1B_vS1C_EENS_8epilogue10collective18CollectiveEpilogueINS1E_23Sm100TmaWarpSpecializedILi4ELi2ELi16ELb1ELb0EEEJNS5_IJNSA_ILi64EEESG_SF_EEENS5_IJNSS_IS1J_SC_EENSS_INS5_IJNSA_ILi16EEENSA_ILi2EEEEEENS5_IJSC_SF_EEEEEEEEfSI_fSI_NS1E_6fusion15FusionCallbacksIS1I_NS1S_17LinearCombinationIffffLNS_15FloatRoundStyleE2EEES1K_S1R_JEEENS4_5SM1004TMEM4LOAD26SM100_TMEM_LOAD_32dp32b16xENS4_13SM90_TMA_LOADENS11_INS12_ILi2ELi4ELi3EEES15_NSS_INS5_IJS16_S1M_EEENS5_IJS1M_SC_EEEEEEENS4_39AutoVectorizingCopyWithAssumedAlignmentILi128EEENS4_14SM90_TMA_STOREES27_S29_S29_EEEvvEEEEvNT_6ParamsE:
        .type           _ZN7cutlass13device_kernelINS_4gemm6kernel13GemmUniversalIN4cute5tupleIJiiiiEEENS1_10collective13CollectiveMmaINS1_35MainloopSm100TmaUmmaWarpSpecializedILi2ELi2ELi4ENS5_IJNS4_1CILi4EEESB_NSA_ILi1EEEEEEEENS5_IJNSA_ILi128EEENSA_ILi256EEESF_EEEfNS5_IJlSC_lEEEfSI_NS4_8TiledMMAINS4_8MMA_AtomIJNS4_23SM100_MMA_TF32_2x1SM_SSINS_10tfloat32_tESM_fLi128ELi256ELNS4_4UMMA5MajorE0ELSO_0ELNSN_7ScaleInE0ELSP_0EEEEEENS4_6LayoutINS5_IJSC_SC_SC_EEENS5_IJNSA_ILi0EEESU_SU_EEEEENS5_IJNS4_10UnderscoreESX_SX_EEEEENS4_28SM100_TMA_2SM_LOAD_MULTICASTENS4_14ComposedLayoutINS4_7SwizzleILi3ELi4ELi3EEENS4_18smem_ptr_flag_bitsILi32EEENSS_INS5_IJNSA_ILi8EEENSA_ILi32EEEEEENS5_IJS17_SC_EEEEEEEvNS4_8identityES10_S1B_vS1C_EENS_8epilogue10collective18CollectiveEpilogueINS1E_23Sm100TmaWarpSpecializedILi4ELi2ELi16ELb1ELb0EEEJNS5_IJNSA_ILi64EEESG_SF_EEENS5_IJNSS_IS1J_SC_EENSS_INS5_IJNSA_ILi16EEENSA_ILi2EEEEEENS5_IJSC_SF_EEEEEEEEfSI_fSI_NS1E_6fusion15FusionCallbacksIS1I_NS1S_17LinearCombinationIffffLNS_15FloatRoundStyleE2EEES1K_S1R_JEEENS4_5SM1004TMEM4LOAD26SM100_TMEM_LOAD_32dp32b16xENS4_13SM90_TMA_LOADENS11_INS12_ILi2ELi4ELi3EEES15_NSS_INS5_IJS16_S1M_EEENS5_IJS1M_SC_EEEEEEENS4_39AutoVectorizingCopyWithAssumedAlignmentILi128EEENS4_14SM90_TMA_STOREES27_S29_S29_EEEvvEEEEvNT_6ParamsE,@function
        .size           _ZN7cutlass13device_kernelINS_4gemm6kernel13GemmUniversalIN4cute5tupleIJiiiiEEENS1_10collective13CollectiveMmaINS1_35MainloopSm100TmaUmmaWarpSpecializedILi2ELi2ELi4ENS5_IJNS4_1CILi4EEESB_NSA_ILi1EEEEEEEENS5_IJNSA_ILi128EEENSA_ILi256EEESF_EEEfNS5_IJlSC_lEEEfSI_NS4_8TiledMMAINS4_8MMA_AtomIJNS4_23SM100_MMA_TF32_2x1SM_SSINS_10tfloat32_tESM_fLi128ELi256ELNS4_4UMMA5MajorE0ELSO_0ELNSN_7ScaleInE0ELSP_0EEEEEENS4_6LayoutINS5_IJSC_SC_SC_EEENS5_IJNSA_ILi0EEESU_SU_EEEEENS5_IJNS4_10UnderscoreESX_SX_EEEEENS4_28SM100_TMA_2SM_LOAD_MULTICASTENS4_14ComposedLayoutINS4_7SwizzleILi3ELi4ELi3EEENS4_18smem_ptr_flag_bitsILi32EEENSS_INS5_IJNSA_ILi8EEENSA_ILi32EEEEEENS5_IJS17_SC_EEEEEEEvNS4_8identityES10_S1B_vS1C_EENS_8epilogue10collective18CollectiveEpilogueINS1E_23Sm100TmaWarpSpecializedILi4ELi2ELi16ELb1ELb0EEEJNS5_IJNSA_ILi64EEESG_SF_EEENS5_IJNSS_IS1J_SC_EENSS_INS5_IJNSA_ILi16EEENSA_ILi2EEEEEENS5_IJSC_SF_EEEEEEEEfSI_fSI_NS1E_6fusion15FusionCallbacksIS1I_NS1S_17LinearCombinationIffffLNS_15FloatRoundStyleE2EEES1K_S1R_JEEENS4_5SM1004TMEM4LOAD26SM100_TMEM_LOAD_32dp32b16xENS4_13SM90_TMA_LOADENS11_INS12_ILi2ELi4ELi3EEES15_NSS_INS5_IJS16_S1M_EEENS5_IJS1M_SC_EEEEEEENS4_39AutoVectorizingCopyWithAssumedAlignmentILi128EEENS4_14SM90_TMA_STOREES27_S29_S29_EEEvvEEEEvNT_6ParamsE,(.L_x_239 - _ZN7cutlass13device_kernelINS_4gemm6kernel13GemmUniversalIN4cute5tupleIJiiiiEEENS1_10collective13CollectiveMmaINS1_35MainloopSm100TmaUmmaWarpSpecializedILi2ELi2ELi4ENS5_IJNS4_1CILi4EEESB_NSA_ILi1EEEEEEEENS5_IJNSA_ILi128EEENSA_ILi256EEESF_EEEfNS5_IJlSC_lEEEfSI_NS4_8TiledMMAINS4_8MMA_AtomIJNS4_23SM100_MMA_TF32_2x1SM_SSINS_10tfloat32_tESM_fLi128ELi256ELNS4_4UMMA5MajorE0ELSO_0ELNSN_7ScaleInE0ELSP_0EEEEEENS4_6LayoutINS5_IJSC_SC_SC_EEENS5_IJNSA_ILi0EEESU_SU_EEEEENS5_IJNS4_10UnderscoreESX_SX_EEEEENS4_28SM100_TMA_2SM_LOAD_MULTICASTENS4_14ComposedLayoutINS4_7SwizzleILi3ELi4ELi3EEENS4_18smem_ptr_flag_bitsILi32EEENSS_INS5_IJNSA_ILi8EEENSA_ILi32EEEEEENS5_IJS17_SC_EEEEEEEvNS4_8identityES10_S1B_vS1C_EENS_8epilogue10collective18CollectiveEpilogueINS1E_23Sm100TmaWarpSpecializedILi4ELi2ELi16ELb1ELb0EEEJNS5_IJNSA_ILi64EEESG_SF_EEENS5_IJNSS_IS1J_SC_EENSS_INS5_IJNSA_ILi16EEENSA_ILi2EEEEEENS5_IJSC_SF_EEEEEEEEfSI_fSI_NS1E_6fusion15FusionCallbacksIS1I_NS1S_17LinearCombinationIffffLNS_15FloatRoundStyleE2EEES1K_S1R_JEEENS4_5SM1004TMEM4LOAD26SM100_TMEM_LOAD_32dp32b16xENS4_13SM90_TMA_LOADENS11_INS12_ILi2ELi4ELi3EEES15_NSS_INS5_IJS16_S1M_EEENS5_IJS1M_SC_EEEEEEENS4_39AutoVectorizingCopyWithAssumedAlignmentILi128EEENS4_14SM90_TMA_STOREES27_S29_S29_EEEvvEEEEvNT_6ParamsE)
        .other          _ZN7cutlass13device_kernelINS_4gemm6kernel13GemmUniversalIN4cute5tupleIJiiiiEEENS1_10collective13CollectiveMmaINS1_35MainloopSm100TmaUmmaWarpSpecializedILi2ELi2ELi4ENS5_IJNS4_1CILi4EEESB_NSA_ILi1EEEEEEEENS5_IJNSA_ILi128EEENSA_ILi256EEESF_EEEfNS5_IJlSC_lEEEfSI_NS4_8TiledMMAINS4_8MMA_AtomIJNS4_23SM100_MMA_TF32_2x1SM_SSINS_10tfloat32_tESM_fLi128ELi256ELNS4_4UMMA5MajorE0ELSO_0ELNSN_7ScaleInE0ELSP_0EEEEEENS4_6LayoutINS5_IJSC_SC_SC_EEENS5_IJNSA_ILi0EEESU_SU_EEEEENS5_IJNS4_10UnderscoreESX_SX_EEEEENS4_28SM100_TMA_2SM_LOAD_MULTICASTENS4_14ComposedLayoutINS4_7SwizzleILi3ELi4ELi3EEENS4_18smem_ptr_flag_bitsILi32EEENSS_INS5_IJNSA_ILi8EEENSA_ILi32EEEEEENS5_IJS17_SC_EEEEEEEvNS4_8identityES10_S1B_vS1C_EENS_8epilogue10collective18CollectiveEpilogueINS1E_23Sm100TmaWarpSpecializedILi4ELi2ELi16ELb1ELb0EEEJNS5_IJNSA_ILi64EEESG_SF_EEENS5_IJNSS_IS1J_SC_EENSS_INS5_IJNSA_ILi16EEENSA_ILi2EEEEEENS5_IJSC_SF_EEEEEEEEfSI_fSI_NS1E_6fusion15FusionCallbacksIS1I_NS1S_17LinearCombinationIffffLNS_15FloatRoundStyleE2EEES1K_S1R_JEEENS4_5SM1004TMEM4LOAD26SM100_TMEM_LOAD_32dp32b16xENS4_13SM90_TMA_LOADENS11_INS12_ILi2ELi4ELi3EEES15_NSS_INS5_IJS16_S1M_EEENS5_IJS1M_SC_EEEEEEENS4_39AutoVectorizingCopyWithAssumedAlignmentILi128EEENS4_14SM90_TMA_STOREES27_S29_S29_EEEvvEEEEvNT_6ParamsE,@"STO_CUDA_ENTRY STV_DEFAULT"
_ZN7cutlass13device_kernelINS_4gemm6kernel13GemmUniversalIN4cute5tupleIJiiiiEEENS1_10collective13CollectiveMmaINS1_35MainloopSm100TmaUmmaWarpSpecializedILi2ELi2ELi4ENS5_IJNS4_1CILi4EEESB_NSA_ILi1EEEEEEEENS5_IJNSA_ILi128EEENSA_ILi256EEESF_EEEfNS5_IJlSC_lEEEfSI_NS4_8TiledMMAINS4_8MMA_AtomIJNS4_23SM100_MMA_TF32_2x1SM_SSINS_10tfloat32_tESM_fLi128ELi256ELNS4_4UMMA5MajorE0ELSO_0ELNSN_7ScaleInE0ELSP_0EEEEEENS4_6LayoutINS5_IJSC_SC_SC_EEENS5_IJNSA_ILi0EEESU_SU_EEEEENS5_IJNS4_10UnderscoreESX_SX_EEEEENS4_28SM100_TMA_2SM_LOAD_MULTICASTENS4_14ComposedLayoutINS4_7SwizzleILi3ELi4ELi3EEENS4_18smem_ptr_flag_bitsILi32EEENSS_INS5_IJNSA_ILi8EEENSA_ILi32EEEEEENS5_IJS17_SC_EEEEEEEvNS4_8identityES10_S1B_vS1C_EENS_8epilogue10collective18CollectiveEpilogueINS1E_23Sm100TmaWarpSpecializedILi4ELi2ELi16ELb1ELb0EEEJNS5_IJNSA_ILi64EEESG_SF_EEENS5_IJNSS_IS1J_SC_EENSS_INS5_IJNSA_ILi16EEENSA_ILi2EEEEEENS5_IJSC_SF_EEEEEEEEfSI_fSI_NS1E_6fusion15FusionCallbacksIS1I_NS1S_17LinearCombinationIffffLNS_15FloatRoundStyleE2EEES1K_S1R_JEEENS4_5SM1004TMEM4LOAD26SM100_TMEM_LOAD_32dp32b16xENS4_13SM90_TMA_LOADENS11_INS12_ILi2ELi4ELi3EEES15_NSS_INS5_IJS16_S1M_EEENS5_IJS1M_SC_EEEEEEENS4_39AutoVectorizingCopyWithAssumedAlignmentILi128EEENS4_14SM90_TMA_STOREES27_S29_S29_EEEvvEEEEvNT_6ParamsE:
[----:B------:R-:W1:Y:S01]  /*0000*/  LDC R1, c[0x0][0x37c] ;  /* 0x0000df00ff017b82 */ /* 0x000e620000000800 */
[----:B------:R-:W2:Y:S01]  /*0010*/  S2R R69, SR_TID.X ;  /* 0x0000000000457919 */ /* 0x000ea20000002100 */
[----:B------:R-:W3:Y:S06]  /*0020*/  LDCU.64 UR8, c[0x0][0x890] ;  /* 0x00011200ff0877ac */ /* 0x000eec0008000a00 */
[----:B------:R-:W4:Y:S01]  /*0030*/  S2UR UR4, SR_CgaCtaId ;  /* 0x00000000000479c3 */ /* 0x000f220000008800 */
[----:B------:R-:W-:Y:S02]  /*0040*/  PRMT R26, RZ, 0x7610, R26 ;  /* 0x00007610ff1a7816 */ /* 0x000fe4000000001a */
[----:B------:R-:W-:-:S02]  /*0050*/  ELECT P0, URZ, PT ;  /* 0x0000000000ff782f */ /* 0x000fc40003800000 */
[----:B---3--:R-:W-:-:S04]  /*0060*/  ISETP.NE.U32.AND P1, PT, RZ, UR8, PT ;  /* 0x00000008ff007c0c */ /* 0x008fc8000bf25070 */
[----:B------:R-:W-:Y:S01]  /*0070*/  ISETP.NE.AND.EX P2, PT, RZ, UR9, PT, P1 ;  /* 0x00000009ff007c0c */ /* 0x000fe2000bf45310 */
[----:B----4-:R-:W-:Y:S01]  /*0080*/  IMAD.U32 R59, RZ, RZ, UR4 ;  /* 0x00000004ff3b7e24 */ /* 0x010fe2000f8e00ff */
[----:B------:R-:W-:Y:S02]  /*0090*/  ULOP3.LUT UR5, UR4, 0x1, URZ, 0xc0, !UPT ;  /* 0x0000000104057892 */ /* 0x000fe4000f8ec0ff */
[----:B------:R-:W-:Y:S01]  /*00a0*/  ULOP3.LUT UR4, UR4, 0x1, URZ, 0x3c, !UPT ;  /* 0x0000000104047892 */ /* 0x000fe2000f8e3cff */
[----:B--2---:R-:W-:-:S03]  /*00b0*/  SHF.R.U32.HI R56, RZ, 0x5, R69 ;  /* 0x00000005ff387819 */ /* 0x004fc60000011645 */
[----:B------:R-:W-:Y:S02]  /*00c0*/  IMAD.U32 R2, RZ, RZ, UR5 ;  /* 0x00000005ff027e24 */ /* 0x000fe4000f8e00ff */
[----:B------:R-:W2:Y:S02]  /*00d0*/  SHFL.IDX PT, R0, R56, RZ, 0x1f ;  /* 0x00001fff38007589 */ /* 0x000ea400000e0000 */
[----:B--2---:R-:W-:Y:S01]  /*00e0*/  R2UR UR22, R0 ;  /* 0x00000000001672ca */ /* 0x004fe200000e0000 */
[----:B------:R-:W-:Y:S01]  /*00f0*/  IMAD.U32 R0, RZ, RZ, UR4 ;  /* 0x00000004ff007e24 */ /* 0x000fe2000f8e00ff */
[----:B-1----:R-:W-:-:S13]  /*0100*/  @P2 BRA `(.L_x_0) ;  /* 0x0000000000302947 */ /* 0x002fda0003800000 */
[----:B------:R-:W1:Y:S02]  /*0110*/  LDCU.64 UR4, c[0x0][0x888] ;  /* 0x00011100ff0477ac */ /* 0x000e640008000a00 */
[----:B-1----:R-:W-:-:S04]  /*0120*/  UISETP.NE.U32.AND UP0, UPT, UR4, URZ, UPT ;  /* 0x000000ff0400728c */ /* 0x002fc8000bf05070 */
[----:B------:R-:W-:-:S09]  /*0130*/  UISETP.NE.AND.EX UP0, UPT, UR5, URZ, UPT, UP0 ;  /* 0x000000ff0500728c */ /* 0x000fd2000bf05300 */
[----:B------:R-:W-:Y:S05]  /*0140*/  BRA.U !UP0, `(.L_x_1) ;  /* 0x0000000108147547 */ /* 0x000fea000b800000 */
[----:B------:R-:W1:Y:S01]  /*0150*/  LDC.64 R4, c[0x0][0x888] ;  /* 0x00022200ff047b82 */ /* 0x000e620000000a00 */
[----:B------:R-:W1:Y:S02]  /*0160*/  LDCU.64 UR4, c[0x0][0x358] ;  /* 0x00006b00ff0477ac */ /* 0x000e640008000a00 */
[----:B-1----:R1:W5:Y:S01]  /*0170*/  LDG.E R27, desc[UR4][R4.64] ;  /* 0x00000004041b7981 */ /* 0x002362000c1e1900 */
[----:B------:R-:W-:Y:S01]  /*0180*/  HFMA2 R26, -RZ, RZ, 0, 5.9604644775390625e-08 ;  /* 0x00000001ff1a7431 */ /* 0x000fe200000001ff */
[----:B------:R-:W-:Y:S05]  /*0190*/  BRA `(.L_x_0) ;  /* 0x00000000000c7947 */ /* 0x000fea0003800000 */
.L_x_1:
[----:B------:R-:W1:Y:S01]  /*01a0*/  LDCU UR4, c[0x0][0x880] ;  /* 0x00011000ff0477ac */ /* 0x000e620008000800 */
[----:B------:R-:W-:Y:S01]  /*01b0*/  HFMA2 R26, -RZ, RZ, 0, 5.9604644775390625e-08 ;  /* 0x00000001ff1a7431 */ /* 0x000fe200000001ff */
[----:B-1----:R-:W-:-:S07]  /*01c0*/  MOV R27, UR4 ;  /* 0x00000004001b7c02 */ /* 0x002fce0008000f00 */
.L_x_0:
[----:B------:R-:W2:Y:S02]  /*01d0*/  LDCU.64 UR4, c[0x0][0x8b0] ;  /* 0x00011600ff0477ac */ /* 0x000ea40008000a00 */
[----:B--2---:R-:W-:-:S04]  /*01e0*/  UISETP.NE.U32.AND UP0, UPT, UR4, URZ, UPT ;  /* 0x000000ff0400728c */ /* 0x004fc8000bf05070 */
[----:B------:R-:W-:-:S09]  /*01f0*/  UISETP.NE.AND.EX UP0, UPT, UR5, URZ, UPT, UP0 ;  /* 0x000000ff0500728c */ /* 0x000fd2000bf05300 */
[----:B------:R-:W-:Y:S05]  /*0200*/  BRA.U UP0, `(.L_x_2) ;  /* 0x0000000100287547 */ /* 0x000fea000b800000 */
[----:B------:R-:W2:Y:S02]  /*0210*/  LDCU.64 UR4, c[0x0][0x8a8] ;  /* 0x00011500ff0477ac */ /* 0x000ea40008000a00 */
[----:B--2---:R-:W-:-:S04]  /*0220*/  UISETP.NE.U32.AND UP0, UPT, UR4, URZ, UPT ;  /* 0x000000ff0400728c */ /* 0x004fc8000bf05070 */
[----:B------:R-:W-:-:S09]  /*0230*/  UISETP.NE.AND.EX UP0, UPT, UR5, URZ, UPT, UP0 ;  /* 0x000000ff0500728c */ /* 0x000fd2000bf05300 */
[----:B------:R-:W-:Y:S05]  /*0240*/  BRA.U !UP0, `(.L_x_3) ;  /* 0x0000000108107547 */ /* 0x000fea000b800000 */
[----:B------:R-:W2:Y:S01]  /*0250*/  LDC.64 R24, c[0x0][0x8a8] ;  /* 0x00022a00ff187b82 */ /* 0x000ea20000000a00 */
[----:B------:R-:W2:Y:S02]  /*0260*/  LDCU.64 UR4, c[0x0][0x358] ;  /* 0x00006b00ff0477ac */ /* 0x000ea40008000a00 */
[----:B--2---:R2:W5:Y:S01]  /*0270*/  LDG.E R24, desc[UR4][R24.64] ;  /* 0x0000000418187981 */ /* 0x004562000c1e1900 */
[----:B------:R-:W-:Y:S05]  /*0280*/  BRA `(.L_x_2) ;  /* 0x0000000000087947 */ /* 0x000fea0003800000 */
.L_x_3:
[----:B------:R-:W2:Y:S02]  /*0290*/  LDCU UR4, c[0x0][0x8a0] ;  /* 0x00011400ff0477ac */ /* 0x000ea40008000800 */
[----:B--2---:R-:W-:Y:S02]  /*02a0*/  MOV R24, UR4 ;  /* 0x0000000400187c02 */ /* 0x004fe40008000f00 */
.L_x_2:
[----:B------:R-:W-:Y:S01]  /*02b0*/  IMAD.U32 R3, RZ, RZ, UR22 ;  /* 0x00000016ff037e24 */ /* 0x000fe2000f8e00ff */
[----:B------:R-:W-:Y:S04]  /*02c0*/  BSSY.RECONVERGENT B0, `(.L_x_4) ;  /* 0x000000c000007945 */ /* 0x000fe80003800200 */
[C---:B------:R-:W-:Y:S02]  /*02d0*/  ISETP.NE.OR P3, PT, R3.reuse, 0x1, !P0 ;  /* 0x000000010300780c */ /* 0x040fe40004765670 */
[----:B------:R-:W-:-:S11]  /*02e0*/  ISETP.NE.OR P2, PT, R3, 0x3, !P0 ;  /* 0x000000030300780c */ /* 0x000fd60004745670 */
[----:B------:R-:W-:Y:S05]  /*02f0*/  @P3 BRA `(.L_x_5) ;  /* 0x0000000000203947 */ /* 0x000fea0003800000 */
[----:B------:R-:W3:Y:S02]  /*0300*/  LDCU.64 UR4, c[0x0][0x348] ;  /* 0x00006900ff0477ac */ /* 0x000ee40008000a00 */
[----:B---3--:R-:W-:Y:S02]  /*0310*/  UIADD3 UR6, UP1, UPT, UR4, 0x80, URZ ;  /* 0x0000008004067890 */ /* 0x008fe4000ff3e0ff */
[----:B------:R-:W-:Y:S02]  /*0320*/  UIADD3 UR4, UP0, UPT, UR4, 0x180, URZ ;  /* 0x0000018004047890 */ /* 0x000fe4000ff1e0ff */
[----:B------:R-:W-:Y:S02]  /*0330*/  UIADD3.X UR7, UPT, UPT, URZ, UR5, URZ, UP1, !UPT ;  /* 0x00000005ff077290 */ /* 0x000fe40008ffe4ff */
[----:B------:R-:W-:-:S07]  /*0340*/  UIADD3.X UR5, UPT, UPT, URZ, UR5, URZ, UP0, !UPT ;  /* 0x00000005ff057290 */ /* 0x000fce00087fe4ff */
[----:B------:R3:W-:Y:S02]  /*0350*/  UTMACCTL.PF [UR6] ;  /* 0x00000000060079b9 */ /* 0x0007e40008040000 */
[----:B------:R3:W-:Y:S02]  /*0360*/  UTMACCTL.PF [UR4] ;  /* 0x00000000040079b9 */ /* 0x0007e40008040000 */
[----:B---3--:R-:W-:Y:S01]  /*0370*/  NOP ;  /* 0x0000000000007918 */ /* 0x008fe20000000000 */
.L_x_5:
[----:B------:R-:W-:Y:S05]  /*0380*/  BSYNC.RECONVERGENT B0 ;  /* 0x0000000000007941 */ /* 0x000fea0003800200 */
.L_x_4:
[----:B------:R-:W-:Y:S04]  /*0390*/  BSSY.RECONVERGENT B0, `(.L_x_6) ;  /* 0x000000a000007945 */ /* 0x000fe80003800200 */
        /* <DEDUP_REMOVED lines=9> */
.L_x_7:
[----:B------:R-:W-:Y:S05]  /*0430*/  BSYNC.RECONVERGENT B0 ;  /* 0x0000000000007941 */ /* 0x000fea0003800200 */
.L_x_6:
[----:B------:R-:W3:Y:S01]  /*0440*/  LDCU.64 UR4, c[0x0][0x888] ;  /* 0x00011100ff0477ac */ /* 0x000ee20008000a00 */
[----:B------:R-:W-:Y:S01]  /*0450*/  ISETP.NE.AND.EX P1, PT, RZ, UR9, PT, P1 ;  /* 0x00000009ff007c0c */ /* 0x000fe2000bf25310 */
[----:B------:R-:W-:Y:S01]  /*0460*/  UPLOP3.LUT UP3, UPT, UPT, UPT, UPT, 0x80, 0x8 ;  /* 0x000000000008789c */ /* 0x000fe20003f6f070 */
[----:B---3--:R-:W-:-:S04]  /*0470*/  ISETP.NE.U32.AND P2, PT, RZ, UR4, PT ;  /* 0x00000004ff007c0c */ /* 0x008fc8000bf45070 */
[----:B------:R-:W-:-:S13]  /*0480*/  ISETP.NE.AND.EX P2, PT, RZ, UR5, PT, P2 ;  /* 0x00000005ff007c0c */ /* 0x000fda000bf45320 */
[----:B------:R-:W-:Y:S05]  /*0490*/  @P2 BRA P1, `(.L_x_8) ;  /* 0x0000000000282947 */ /* 0x000fea0000800000 */
[----:B------:R-:W-:Y:S01]  /*04a0*/  UISETP.NE.U32.AND UP0, UPT, UR8, URZ, UPT ;  /* 0x000000ff0800728c */ /* 0x000fe2000bf05070 */
[----:B-----5:R-:W-:Y:S01]  /*04b0*/  FSETP.NEU.AND P1, PT, R27, RZ, PT ;  /* 0x000000ff1b00720b */ /* 0x020fe20003f2d000 */
[----:B------:R-:W-:Y:S02]  /*04c0*/  UISETP.NE.U32.AND UP2, UPT, UR4, URZ, UPT ;  /* 0x000000ff0400728c */ /* 0x000fe4000bf45070 */
[----:B------:R-:W-:Y:S02]  /*04d0*/  UISETP.NE.AND.EX UP1, UPT, UR9, URZ, UPT, UP0 ;  /* 0x000000ff0900728c */ /* 0x000fe4000bf25300 */
[----:B------:R-:W-:-:S04]  /*04e0*/  UISETP.NE.AND.EX UP0, UPT, UR5, URZ, UPT, UP2 ;  /* 0x000000ff0500728c */ /* 0x000fc8000bf05320 */
[----:B------:R-:W-:-:S04]  /*04f0*/  USEL UR4, URZ, 0xffffffff, UP0 ;  /* 0xffffffffff047887 */ /* 0x000fc80008000000 */
[----:B------:R-:W-:Y:S01]  /*0500*/  VOTEU.ANY UP0, P1 ;  /* 0x0000000000ff7886 */ /* 0x000fe20000800100 */
[----:B------:R-:W-:-:S04]  /*0510*/  @!UP1 USEL UR4, URZ, 0xffffffff, UP0 ;  /* 0xffffffffff049887 */ /* 0x000fc80008000000 */
[----:B------:R-:W-:-:S04]  /*0520*/  ULOP3.LUT UR4, UR4, 0x1, URZ, 0xc0, !UPT ;  /* 0x0000000104047892 */ /* 0x000fc8000f8ec0ff */
[----:B------:R-:W-:-:S11]  /*0530*/  UISETP.NE.U32.AND UP3, UPT, UR4, 0x1, UPT ;  /* 0x000000010400788c */ /* 0x000fd6000bf65070 */
.L_x_8:
[----:B------:R-:W3:Y:S01]  /*0540*/  SHFL.IDX PT, R3, R56, RZ, 0x1f ;  /* 0x00001fff38037589 */ /* 0x000ee200000e0000 */
[----:B------:R-:W-:Y:S01]  /*0550*/  R2UR UR4, R2 ;  /* 0x00000000020472ca */ /* 0x000fe200000e0000 */
[----:B------:R-:W-:-:S04]  /*0560*/  UISETP.NE.AND UP0, UPT, UR22, 0x2, UPT ;  /* 0x000000021600788c */ /* 0x000fc8000bf05270 */
[----:B------:R-:W-:-:S08]  /*0570*/  USEL UR53, URZ, 0x1, UP0 ;  /* 0x00000001ff357887 */ /* 0x000fd00008000000 */
[----:B------:R-:W-:-:S06]  /*0580*/  UISETP.EQ.AND UP1, UPT, UR4, URZ, !UP0 ;  /* 0x000000ff0400728c */ /* 0x000fcc000c722270 */
[----:B------:R-:W-:Y:S02]  /*0590*/  PLOP3.LUT P4, PT, P0, PT, UP1, 0x80, 0x8 ;  /* 0x000000000008781c */ /* 0x000fe4000078f018 */
[----:B---3--:R-:W-:-:S13]  /*05a0*/  ISETP.NE.AND P1, PT, R3, RZ, PT ;  /* 0x000000ff0300720c */ /* 0x008fda0003f25270 */
[----:B------:R-:W-:Y:S05]  /*05b0*/  @P1 BRA `(.L_x_9) ;  /* 0x0000000000481947 */ /* 0x000fea0003800000 */
[----:B------:R-:W-:Y:S01]  /*05c0*/  R2UR UR5, R59 ;  /* 0x000000003b0572ca */ /* 0x000fe200000e0000 */
[----:B------:R-:W-:Y:S01]  /*05d0*/  UMOV UR4, 0x400 ;  /* 0x0000040000047882 */ /* 0x000fe20000000000 */
[----:B------:R-:W-:Y:S01]  /*05e0*/  UMOV UR8, 0x1 ;  /* 0x0000000100087882 */ /* 0x000fe20000000000 */
[----:B------:R-:W-:Y:S01]  /*05f0*/  UMOV UR6, 0x5 ;  /* 0x0000000500067882 */ /* 0x000fe20000000000 */
[----:B------:R-:W-:-:S04]  /*0600*/  UIADD3 UR8, UPT, UPT, -UR8, 0x100000, URZ ;  /* 0x0010000008087890 */ /* 0x000fc8000fffe1ff */
[----:B------:R-:W-:Y:S02]  /*0610*/  USHF.L.U32 UR9, UR8, 0xb, URZ ;  /* 0x0000000b08097899 */ /* 0x000fe400080006ff */
[----:B------:R-:W-:Y:S02]  /*0620*/  USHF.L.U32 UR8, UR8, 0x1, URZ ;  /* 0x0000000108087899 */ /* 0x000fe400080006ff */
[----:B------:R-:W-:-:S04]  /*0630*/  UIADD3 UR6, UPT, UPT, -UR6, 0x100000, URZ ;  /* 0x0010000006067890 */ /* 0x000fc8000fffe1ff */
[----:B------:R-:W-:Y:S02]  /*0640*/  USHF.L.U32 UR7, UR6, 0xb, URZ ;  /* 0x0000000b06077899 */ /* 0x000fe400080006ff */
[----:B------:R-:W-:Y:S01]  /*0650*/  USHF.L.U32 UR6, UR6, 0x1, URZ ;  /* 0x0000000106067899 */ /* 0x000fe200080006ff */
[----:B------:R-:W-:Y:S01]  /*0660*/  ELECT P1, URZ, PT ;  /* 0x0000000000ff782f */ /* 0x000fe20003820000 */
[----:B------:R-:W-:Y:S01]  /*0670*/  ULEA UR4, UR5, UR4, 0x18 ;  /* 0x0000000405047291 */ /* 0x000fe2000f8ec0ff */
[----:B------:R-:W3:Y:S11]  /*0680*/  FENCE.VIEW.ASYNC.S ;  /* 0x00000000000073c6 */ /* 0x000ef60000000000 */
[----:B---3--:R3:W4:Y:S01]  /*0690*/  SYNCS.EXCH.64 URZ, [UR4], UR8 ;  /* 0x0000000804ff75b2 */ /* 0x0087220008000100 */
[----:B------:R3:W1:Y:S01]  /*06a0*/  SYNCS.EXCH.64 URZ, [UR4+0x10], UR6 ;  /* 0x0000100604ff75b2 */ /* 0x0006620008000100 */
[----:B------:R3:W1:Y:S01]  /*06b0*/  SYNCS.EXCH.64 URZ, [UR4+0x8], UR8 ;  /* 0x0000080804ff75b2 */ /* 0x0006620008000100 */
[----:B------:R3:W1:Y:S01]  /*06c0*/  SYNCS.EXCH.64 URZ, [UR4+0x18], UR6 ;  /* 0x0000180604ff75b2 */ /* 0x0006620008000100 */
[----:B------:R-:W-:Y:S01]  /*06d0*/  NOP ;  /* 0x0000000000007918 */ /* 0x000fe20000000000 */
.L_x_9:
[----:B------:R-:W2:Y:S01]  /*06e0*/  SHFL.IDX PT, R3, R56, RZ, 0x1f ;  /* 0x00001fff38037589 */ /* 0x000ea200000e0000 */
[----:B------:R-:W-:Y:S01]  /*06f0*/  NOP ;  /* 0x0000000000007918 */ /* 0x000fe20000000000 */
[----:B--2---:R-:W-:-:S13]  /*0700*/  ISETP.NE.AND P1, PT, R3, 0x1, PT ;  /* 0x000000010300780c */ /* 0x004fda0003f25270 */
[----:B------:R-:W-:Y:S05]  /*0710*/  @P1 BRA `(.L_x_10) ;  /* 0x0000000000581947 */ /* 0x000fea0003800000 */
[----:B------:R-:W-:Y:S01]  /*0720*/  R2UR UR5, R59 ;  /* 0x000000003b0572ca */ /* 0x000fe200000e0000 */
[----:B---3--:R-:W-:Y:S01]  /*0730*/  UMOV UR4, 0x400 ;  /* 0x0000040000047882 */ /* 0x008fe20000000000 */
        /* <DEDUP_REMOVED lines=10> */
[----:B------:R-:W2:Y:S11]  /*07e0*/  FENCE.VIEW.ASYNC.S ;  /* 0x00000000000073c6 */ /* 0x000eb60000000000 */
[----:B--2---:R2:W3:Y:S01]  /*07f0*/  SYNCS.EXCH.64 URZ, [UR4+0x20], UR8 ;  /* 0x0000200804ff75b2 */ /* 0x0044e20008000100 */
[----:B------:R2:W1:Y:S01]  /*0800*/  SYNCS.EXCH.64 URZ, [UR4+0x40], UR6 ;  /* 0x0000400604ff75b2 */ /* 0x0004620008000100 */
[----:B------:R2:W1:Y:S01]  /*0810*/  SYNCS.EXCH.64 URZ, [UR4+0x28], UR8 ;  /* 0x0000280804ff75b2 */ /* 0x0004620008000100 */
[----:B------:R2:W1:Y:S01]  /*0820*/  SYNCS.EXCH.64 URZ, [UR4+0x48], UR6 ;  /* 0x0000480604ff75b2 */ /* 0x0004620008000100 */
[----:B------:R2:W1:Y:S01]  /*0830*/  SYNCS.EXCH.64 URZ, [UR4+0x30], UR8 ;  /* 0x0000300804ff75b2 */ /* 0x0004620008000100 */
[----:B------:R2:W1:Y:S01]  /*0840*/  SYNCS.EXCH.64 URZ, [UR4+0x50], UR6 ;  /* 0x0000500604ff75b2 */ /* 0x0004620008000100 */
[----:B------:R2:W1:Y:S01]  /*0850*/  SYNCS.EXCH.64 URZ, [UR4+0x38], UR8 ;  /* 0x0000380804ff75b2 */ /* 0x0004620008000100 */
[----:B------:R2:W1:Y:S01]  /*0860*/  SYNCS.EXCH.64 URZ, [UR4+0x58], UR6 ;  /* 0x0000580604ff75b2 */ /* 0x0004620008000100 */
[----:B------:R-:W-:Y:S01]  /*0870*/  NOP ;  /* 0x0000000000007918 */ /* 0x000fe20000000000 */
.L_x_10:
[----:B------:R-:W4:Y:S01]  /*0880*/  SHFL.IDX PT, R3, R56, RZ, 0x1f ;  /* 0x00001fff38037589 */ /* 0x000f2200000e0000 */
[----:B------:R-:W-:Y:S01]  /*0890*/  NOP ;  /* 0x0000000000007918 */ /* 0x000fe20000000000 */
[----:B----4-:R-:W-:-:S13]  /*08a0*/  ISETP.NE.AND P1, PT, R3, 0x3, PT ;  /* 0x000000030300780c */ /* 0x010fda0003f25270 */
[----:B------:R-:W-:Y:S05]  /*08b0*/  @P1 BRA `(.L_x_11) ;  /* 0x0000000000301947 */ /* 0x000fea0003800000 */
[----:B------:R-:W-:Y:S01]  /*08c0*/  R2UR UR5, R59 ;  /* 0x000000003b0572ca */ /* 0x000fe200000e0000 */
[----:B--23--:R-:W-:Y:S01]  /*08d0*/  UMOV UR6, 0x400 ;  /* 0x0000040000067882 */ /* 0x00cfe20000000000 */
[----:B------:R-:W-:Y:S01]  /*08e0*/  UMOV UR4, 0x20 ;  /* 0x0000002000047882 */ /* 0x000fe20000000000 */
[----:B------:R-:W-:-:S10]  /*08f0*/  ELECT P1, URZ, PT ;  /* 0x0000000000ff782f */ /* 0x000fd40003820000 */
[----:B------:R-:W-:Y:S02]  /*0900*/  ULEA UR6, UR5, UR6, 0x18 ;  /* 0x0000000605067291 */ /* 0x000fe4000f8ec0ff */
[----:B------:R-:W-:-:S04]  /*0910*/  UIADD3 UR4, UPT, UPT, -UR4, 0x100000, URZ ;  /* 0x0010000004047890 */ /* 0x000fc8000fffe1ff */
[----:B------:R-:W-:Y:S02]  /*0920*/  USHF.L.U32 UR5, UR4, 0xb, URZ ;  /* 0x0000000b04057899 */ /* 0x000fe400080006ff */
[----:B------:R-:W-:Y:S01]  /*0930*/  USHF.L.U32 UR4, UR4, 0x1, URZ ;  /* 0x0000000104047899 */ /* 0x000fe200080006ff */
[----:B------:R-:W2:Y:S11]  /*0940*/  FENCE.VIEW.ASYNC.S ;  /* 0x00000000000073c6 */ /* 0x000eb60000000000 */
[----:B--2---:R4:W2:Y:S01]  /*0950*/  SYNCS.EXCH.64 URZ, [UR6+0x60], UR4 ;  /* 0x0000600406ff75b2 */ /* 0x0048a20008000100 */
[----:B------:R4:W3:Y:S02]  /*0960*/  SYNCS.EXCH.64 URZ, [UR6+0x68], UR4 ;  /* 0x0000680406ff75b2 */ /* 0x0008e40008000100 */
[----:B----4-:R-:W-:Y:S01]  /*0970*/  NOP ;  /* 0x0000000000007918 */ /* 0x010fe20000000000 */
.L_x_11:
[----:B------:R-:W4:Y:S01]  /*0980*/  SHFL.IDX PT, R3, R56, RZ, 0x1f ;  /* 0x00001fff38037589 */ /* 0x000f2200000e0000 */
[----:B------:R-:W-:Y:S01]  /*0990*/  NOP ;  /* 0x0000000000007918 */ /* 0x000fe20000000000 */
[----:B----4-:R-:W-:-:S13]  /*09a0*/  ISETP.NE.AND P1, PT, R3, 0x4, PT ;  /* 0x000000040300780c */ /* 0x010fda0003f25270 */
[----:B------:R-:W-:Y:S05]  /*09b0*/  @P1 BRA `(.L_x_12) ;  /* 0x00000000004c1947 */ /* 0x000fea0003800000 */
[----:B------:R-:W-:Y:S01]  /*09c0*/  R2UR UR5, R59 ;  /* 0x000000003b0572ca */ /* 0x000fe200000e0000 */
[----:B--23--:R-:W-:Y:S01]  /*09d0*/  UMOV UR4, 0xe20 ;  /* 0x00000e2000047882 */ /* 0x00cfe20000000000 */
[----:B------:R-:W-:Y:S01]  /*09e0*/  UMOV UR6, 0x400 ;  /* 0x0000040000067882 */ /* 0x000fe20000000000 */
[----:B------:R-:W-:Y:S01]  /*09f0*/  USEL UR4, UR4, 0xc20, UP3 ;  /* 0x00000c2004047887 */ /* 0x000fe20009800000 */
[----:B------:R-:W-:Y:S01]  /*0a00*/  UMOV UR8, 0x1 ;  /* 0x0000000100087882 */ /* 0x000fe20000000000 */
[----:B------:R-:W-:Y:S01]  /*0a10*/  ELECT P1, URZ, PT ;  /* 0x0000000000ff782f */ /* 0x000fe20003820000 */
[----:B------:R-:W-:-:S04]  /*0a20*/  UIADD3 UR8, UPT, UPT, -UR8, 0x100000, URZ ;  /* 0x0010000008087890 */ /* 0x000fc8000fffe1ff */
[----:B------:R-:W-:Y:S02]  /*0a30*/  USHF.L.U32 UR9, UR8, 0xb, URZ ;  /* 0x0000000b08097899 */ /* 0x000fe400080006ff */
[----:B------:R-:W-:Y:S02]  /*0a40*/  USHF.L.U32 UR8, UR8, 0x1, URZ ;  /* 0x0000000108087899 */ /* 0x000fe400080006ff */
[----:B------:R-:W-:Y:S02]  /*0a50*/  ULEA UR6, UR5, UR6, 0x18 ;  /* 0x0000000605067291 */ /* 0x000fe4000f8ec0ff */
[----:B------:R-:W-:-:S04]  /*0a60*/  UIADD3 UR4, UPT, UPT, -UR4, 0x100000, URZ ;  /* 0x0010000004047890 */ /* 0x000fc8000fffe1ff */
[----:B------:R-:W-:Y:S02]  /*0a70*/  USHF.L.U32 UR5, UR4, 0xb, URZ ;  /* 0x0000000b04057899 */ /* 0x000fe400080006ff */
[----:B------:R-:W-:Y:S01]  /*0a80*/  USHF.L.U32 UR4, UR4, 0x1, URZ ;  /* 0x0000000104047899 */ /* 0x000fe200080006ff */
[----:B------:R-:W2:Y:S03]  /*0a90*/  FENCE.VIEW.ASYNC.S ;  /* 0x00000000000073c6 */ /* 0x000ea60000000000 */
[----:B--2---:R4:W2:Y:S08]  /*0aa0*/  SYNCS.EXCH.64 URZ, [UR6+0x70], UR8 ;  /* 0x0000700806ff75b2 */ /* 0x0048b00008000100 */
[----:B------:R4:W3:Y:S01]  /*0ab0*/  SYNCS.EXCH.64 URZ, [UR6+0x80], UR4 ;  /* 0x0000800406ff75b2 */ /* 0x0008e20008000100 */
[----:B------:R4:W1:Y:S01]  /*0ac0*/  SYNCS.EXCH.64 URZ, [UR6+0x78], UR8 ;  /* 0x0000780806ff75b2 */ /* 0x0008620008000100 */
[----:B------:R4:W1:Y:S02]  /*0ad0*/  SYNCS.EXCH.64 URZ, [UR6+0x88], UR4 ;  /* 0x0000880406ff75b2 */ /* 0x0008640008000100 */
[----:B----4-:R-:W-:Y:S01]  /*0ae0*/  NOP ;  /* 0x0000000000007918 */ /* 0x010fe20000000000 */
.L_x_12:
[----:B------:R-:W4:Y:S01]  /*0af0*/  SHFL.IDX PT, R3, R56, RZ, 0x1f ;  /* 0x00001fff38037589 */ /* 0x000f2200000e0000 */
[----:B------:R-:W-:Y:S01]  /*0b00*/  NOP ;  /* 0x0000000000007918 */ /* 0x000fe20000000000 */
[----:B----4-:R-:W-:-:S13]  /*0b10*/  ISETP.NE.AND P1, PT, R3, 0x5, PT ;  /* 0x000000050300780c */ /* 0x010fda0003f25270 */
[----:B------:R-:W-:Y:S05]  /*0b20*/  @P1 BRA `(.L_x_13) ;  /* 0x0000000000581947 */ /* 0x000fea0003800000 */
[----:B------:R-:W-:Y:S01]  /*0b30*/  R2UR UR5, R59 ;  /* 0x000000003b0572ca */ /* 0x000fe200000e0000 */
[----:B--23--:R-:W-:Y:S01]  /*0b40*/  UMOV UR4, 0x400 ;  /* 0x0000040000047882 */ /* 0x00cfe20000000000 */
        /* <DEDUP_REMOVED lines=11> */
[----:B--2---:R4:W2:Y:S01]  /*0c00*/  SYNCS.EXCH.64 URZ, [UR4+0x90], UR6 ;  /* 0x0000900604ff75b2 */ /* 0x0048a20008000100 */
[----:B------:R4:W3:Y:S01]  /*0c10*/  SYNCS.EXCH.64 URZ, [UR4+0xb0], UR8 ;  /* 0x0000b00804ff75b2 */ /* 0x0008e20008000100 */
[----:B------:R4:W1:Y:S01]  /*0c20*/  SYNCS.EXCH.64 URZ, [UR4+0x98], UR6 ;  /* 0x0000980604ff75b2 */ /* 0x0008620008000100 */
[----:B------:R4:W1:Y:S01]  /*0c30*/  SYNCS.EXCH.64 URZ, [UR4+0xb8], UR8 ;  /* 0x0000b80804ff75b2 */ /* 0x0008620008000100 */
[----:B------:R4:W1:Y:S01]  /*0c40*/  SYNCS.EXCH.64 URZ, [UR4+0xa0], UR6 ;  /* 0x0000a00604ff75b2 */ /* 0x0008620008000100 */
[----:B------:R4:W1:Y:S01]  /*0c50*/  SYNCS.EXCH.64 URZ, [UR4+0xc0], UR8 ;  /* 0x0000c00804ff75b2 */ /* 0x0008620008000100 */
[----:B------:R4:W1:Y:S01]  /*0c60*/  SYNCS.EXCH.64 URZ, [UR4+0xa8], UR6 ;  /* 0x0000a80604ff75b2 */ /* 0x0008620008000100 */
[----:B------:R4:W1:Y:S02]  /*0c70*/  SYNCS.EXCH.64 URZ, [UR4+0xc8], UR8 ;  /* 0x0000c80804ff75b2 */ /* 0x0008640008000100 */
[----:B----4-:R-:W-:Y:S01]  /*0c80*/  NOP ;  /* 0x0000000000007918 */ /* 0x010fe20000000000 */
.L_x_13:
[----:B------:R-:W4:Y:S01]  /*0c90*/  SHFL.IDX PT, R3, R56, RZ, 0x1f ;  /* 0x00001fff38037589 */ /* 0x000f2200000e0000 */
[----:B------:R-:W-:Y:S01]  /*0ca0*/  ISETP.NE.OR P0, PT, RZ, UR22, !P0 ;  /* 0x00000016ff007c0c */ /* 0x000fe2000c705670 */
[----:B------:R-:W-:Y:S01]  /*0cb0*/  NOP ;  /* 0x0000000000007918 */ /* 0x000fe20000000000 */
[----:B----4-:R-:W-:-:S13]  /*0cc0*/  ISETP.NE.AND P1, PT, R3, 0x3, PT ;  /* 0x000000030300780c */ /* 0x010fda0003f25270 */
[----:B------:R-:W-:Y:S05]  /*0cd0*/  @P1 BRA `(.L_x_14) ;  /* 0x0000000000381947 */ /* 0x000fea0003800000 */
[----:B------:R-:W-:Y:S01]  /*0ce0*/  R2UR UR5, R59 ;  /* 0x000000003b0572ca */ /* 0x000fe200000e0000 */
[----:B--23--:R-:W-:Y:S01]  /*0cf0*/  UMOV UR4, 0x400 ;  /* 0x0000040000047882 */ /* 0x00cfe20000000000 */
[----:B------:R-:W-:Y:S01]  /*0d00*/  UMOV UR6, 0x20 ;  /* 0x0000002000067882 */ /* 0x000fe20000000000 */
[----:B------:R-:W-:Y:S01]  /*0d10*/  ELECT P1, URZ, PT ;  /* 0x0000000000ff782f */ /* 0x000fe20003820000 */
[----:B------:R-:W-:-:S04]  /*0d20*/  UIADD3 UR6, UPT, UPT, -UR6, 0x100000, URZ ;  /* 0x0010000006067890 */ /* 0x000fc8000fffe1ff */
[----:B------:R-:W-:Y:S02]  /*0d30*/  USHF.L.U32 UR7, UR6, 0xb, URZ ;  /* 0x0000000b06077899 */ /* 0x000fe400080006ff */
[----:B------:R-:W-:-:S03]  /*0d40*/  USHF.L.U32 UR6, UR6, 0x1, URZ ;  /* 0x0000000106067899 */ /* 0x000fc600080006ff */
[----:B------:R-:W-:Y:S01]  /*0d50*/  ULEA UR4, UR5, UR4, 0x18 ;  /* 0x0000000405047291 */ /* 0x000fe2000f8ec0ff */
[----:B------:R-:W2:Y:S11]  /*0d60*/  FENCE.VIEW.ASYNC.S ;  /* 0x00000000000073c6 */ /* 0x000eb60000000000 */
[----:B--2---:R4:W2:Y:S01]  /*0d70*/  SYNCS.EXCH.64 URZ, [UR4+0xd0], UR6 ;  /* 0x0000d00604ff75b2 */ /* 0x0048a20008000100 */
[----:B------:R4:W3:Y:S01]  /*0d80*/  SYNCS.EXCH.64 URZ, [UR4+0xe0], UR6 ;  /* 0x0000e00604ff75b2 */ /* 0x0008e20008000100 */
[----:B------:R4:W1:Y:S01]  /*0d90*/  SYNCS.EXCH.64 URZ, [UR4+0xd8], UR6 ;  /* 0x0000d80604ff75b2 */ /* 0x0008620008000100 */
[----:B------:R4:W1:Y:S02]  /*0da0*/  SYNCS.EXCH.64 URZ, [UR4+0xe8], UR6 ;  /* 0x0000e80604ff75b2 */ /* 0x0008640008000100 */
[----:B----4-:R-:W-:Y:S01]  /*0db0*/  NOP ;  /* 0x0000000000007918 */ /* 0x010fe20000000000 */
.L_x_14:
[----:B--23--:R-:W-:Y:S01]  /*0dc0*/  R2UR UR7, R59 ;  /* 0x000000003b0772ca */ /* 0x00cfe200000e0000 */
[----:B------:R-:W-:Y:S01]  /*0dd0*/  VOTEU.ALL UP0, P0 ;  /* 0x0000000000ff7886 */ /* 0x000fe20000000000 */
[----:B------:R-:W-:Y:S01]  /*0de0*/  UMOV UR4, 0x20 ;  /* 0x0000002000047882 */ /* 0x000fe20000000000 */
[----:B------:R-:W2:Y:S01]  /*0df0*/  LDCU UR28, c[0x0][0x36c] ;  /* 0x00006d80ff1c77ac */ /* 0x000ea20008000800 */
[----:B------:R-:W-:Y:S01]  /*0e00*/  NOP ;  /* 0x0000000000007918 */ /* 0x000fe20000000000 */
[----:B-1----:R-:W-:Y:S01]  /*0e10*/  LOP3.LUT R5, R69, 0x1f, RZ, 0xc0, !PT ;  /* 0x0000001f45057812 */ /* 0x002fe200078ec0ff */
[----:B------:R-:W-:Y:S01]  /*0e20*/  @!UP0 UMOV UR6, 0x400 ;  /* 0x0000040000068882 */ /* 0x000fe20000000000 */
[----:B------:R-:W-:-:S04]  /*0e30*/  @!UP0 UIADD3 UR4, UPT, UPT, -UR4, 0x100000, URZ ;  /* 0x0010000004048890 */ /* 0x000fc8000fffe1ff */
[----:B------:R-:W-:Y:S02]  /*0e40*/  @!UP0 USHF.L.U32 UR5, UR4, 0xb, URZ ;  /* 0x0000000b04058899 */ /* 0x000fe400080006ff */
[----:B------:R-:W-:Y:S02]  /*0e50*/  @!UP0 USHF.L.U32 UR4, UR4, 0x1, URZ ;  /* 0x0000000104048899 */ /* 0x000fe400080006ff */
[----:B------:R-:W-:Y:S02]  /*0e60*/  UISETP.NE.AND UP4, UPT, UR22, URZ, UPT ;  /* 0x000000ff1600728c */ /* 0x000fe4000bf85270 */
[----:B------:R-:W-:Y:S01]  /*0e70*/  @!UP0 ULEA UR6, UR7, UR6, 0x18 ;  /* 0x0000000607068291 */ /* 0x000fe2000f8ec0ff */
[----:B------:R-:W-:Y:S01]  /*0e80*/  VOTEU.ALL UP0, P0 ;  /* 0x0000000000ff7886 */ /* 0x000fe20000000000 */
[----:B--2---:R-:W-:Y:S01]  /*0e90*/  UISETP.EQ.U32.AND UP1, UPT, UR28, 0x1, UPT ;  /* 0x000000011c00788c */ /* 0x004fe2000bf22070 */
[----:B------:R-:W1:Y:S09]  /*0ea0*/  FENCE.VIEW.ASYNC.S ;  /* 0x00000000000073c6 */ /* 0x000e720000000000 */
[----:B-1----:R1:W2:Y:S01]  /*0eb0*/  @!UP0 SYNCS.EXCH.64 URZ, [UR6+0xf0], UR4 ;  /* 0x0000f00406ff85b2 */ /* 0x0022a20008000100 */
[----:B------:R-:W-:Y:S05]  /*0ec0*/  BRA.U !UP1, `(.L_x_15) ;  /* 0x0000000109087547 */ /* 0x000fea000b800000 */
[----:B--2---:R-:W-:Y:S01]  /*0ed0*/  UCGABAR_ARV ;  /* 0x00000000000079c7 */ /* 0x004fe20008000000 */
[----:B------:R-:W-:Y:S05]  /*0ee0*/  BRA `(.L_x_16) ;  /* 0x0000000000047947 */ /* 0x000fea0003800000 */
.L_x_15:
[----:B--2---:R-:W-:Y:S01]  /*0ef0*/  NOP ;  /* 0x0000000000007918 */ /* 0x004fe20000000000 */
.L_x_16:
[----:B------:R-:W2:Y:S01]  /*0f00*/  S2UR UR25, SR_CTAID.X ;  /* 0x00000000001979c3 */ /* 0x000ea20000002500 */
[----:B------:R-:W-:-:S05]  /*0f10*/  CS2R.32 R58, SR_CgaSize ;  /* 0x00000000003a7805 */ /* 0x000fca0000008a00 */
[----:B------:R-:W-:-:S05]  /*0f20*/  IMAD R58, R58, -0xa0, RZ ;  /* 0xffffff603a3a7824 */ /* 0x000fca00078e02ff */
[----:B------:R-:W-:-:S14]  /*0f30*/  R2UR UR10, R58 ;  /* 0x000000003a0a72ca */ /* 0x000fdc00000e0000 */
[----:B------:R-:W3:Y:S01]  /*0f40*/  LDCU UR10, c[0x0][UR10+0x2b0] ;  /* 0x000056000a0a77ac */ /* 0x000ee20008000800 */
[----:B------:R-:W-:Y:S02]  /*0f50*/  R2UR UR11, R59 ;  /* 0x000000003b0b72ca */ /* 0x000fe400000e0000 */
[----:B-1----:R-:W-:Y:S02]  /*0f60*/  R2UR UR5, R2 ;  /* 0x00000000020572ca */ /* 0x002fe400000e0000 */
[----:B------:R-:W-:-:S05]  /*0f70*/  CS2R.32 R58, SR_CgaSize ;  /* 0x00000000003a7805 */ /* 0x000fca0000008a00 */
[----:B------:R-:W-:-:S05]  /*0f80*/  IMAD R58, R58, -0xa0, RZ ;  /* 0xffffff603a3a7824 */ /* 0x000fca00078e02ff */
[----:B------:R-:W-:-:S14]  /*0f90*/  R2UR UR9, R58 ;  /* 0x000000003a0972ca */ /* 0x000fdc00000e0000 */
[----:B------:R-:W1:Y:S01]  /*0fa0*/  LDCU UR9, c[0x0][UR9+0x2b4] ;  /* 0x00005680090977ac */ /* 0x000e620008000800 */
[----:B------:R-:W4:Y:S01]  /*0fb0*/  S2UR UR8, SR_CTAID.Y ;  /* 0x00000000000879c3 */ /* 0x000f220000002600 */
[----:B------:R-:W1:Y:S01]  /*0fc0*/  LDCU UR23, c[0x0][0xb24] ;  /* 0x00016480ff1777ac */ /* 0x000e620008000800 */
[----:B------:R-:W-:Y:S01]  /*0fd0*/  UMOV UR30, 0x5 ;  /* 0x00000005001e7882 */ /* 0x000fe20000000000 */
[----:B------:R-:W-:Y:S01]  /*0fe0*/  UMOV UR31, 0x1111 ;  /* 0x00001111001f7882 */ /* 0x000fe20000000000 */
[----:B------:R-:W-:-:S04]  /*0ff0*/  USHF.R.U32.HI UR7, URZ, 0x1, UR11 ;  /* 0x00000001ff077899 */ /* 0x000fc8000801160b */
[----:B------:R-:W1:Y:S01]  /*1000*/  S2UR UR60, SR_CTAID.Z ;  /* 0x00000000003c79c3 */ /* 0x000e620000002700 */
[----:B------:R-:W-:Y:S02]  /*1010*/  USHF.R.U32.HI UR4, URZ, 0x2, UR11 ;  /* 0x00000002ff047899 */ /* 0x000fe4000801160b */
[----:B------:R-:W-:Y:S02]  /*1020*/  ULOP3.LUT UR5, UR5, 0xc, UR11, 0xf8, !UPT ;  /* 0x0000000c05057892 */ /* 0x000fe4000f8ef80b */
[----:B------:R-:W-:Y:S02]  /*1030*/  USHF.L.U32 UR38, UR11, 0x7, URZ ;  /* 0x000000070b267899 */ /* 0x000fe400080006ff */
[----:B------:R-:W-:Y:S01]  /*1040*/  USHF.L.U32 UR37, UR11, 0xa, URZ ;  /* 0x0000000a0b257899 */ /* 0x000fe200080006ff */
[----:B--2---:R-:W-:Y:S01]  /*1050*/  I2FP.F32.U32 R4, UR25 ;  /* 0x0000001900047c45 */ /* 0x004fe20008201000 */
[----:B------:R-:W-:Y:S01]  /*1060*/  ULOP3.LUT UR6, UR11, 0x3, URZ, 0xc0, !UPT ;  /* 0x000000030b067892 */ /* 0x000fe2000f8ec0ff */
[----:B------:R-:W-:-:S05]  /*1070*/  CS2R.32 R58, SR_CgaSize ;  /* 0x00000000003a7805 */ /* 0x000fca0000008a00 */
[----:B------:R-:W-:-:S05]  /*1080*/  IMAD R58, R58, -0xa0, RZ ;  /* 0xffffff603a3a7824 */ /* 0x000fca00078e02ff */
[----:B------:R-:W-:-:S14]  /*1090*/  R2UR UR11, R58 ;  /* 0x000000003a0b72ca */ /* 0x000fdc00000e0000 */
[----:B------:R-:W2:Y:S01]  /*10a0*/  LDCU UR11, c[0x0][UR11+0x2a0] ;  /* 0x000054000b0b77ac */ /* 0x000ea20008000800 */
[----:B---3--:R-:W-:Y:S01]  /*10b0*/  FMUL R4, R4, UR10 ;  /* 0x0000000a04047c20 */ /* 0x008fe20008400000 */
[----:B------:R-:W-:-:S05]  /*10c0*/  CS2R.32 R58, SR_CgaSize ;  /* 0x00000000003a7805 */ /* 0x000fca0000008a00 */
[----:B------:R-:W-:-:S05]  /*10d0*/  IMAD R58, R58, -0xa0, RZ ;  /* 0xffffff603a3a7824 */ /* 0x000fca00078e02ff */
[----:B------:R-:W-:-:S14]  /*10e0*/  R2UR UR10, R58 ;  /* 0x000000003a0a72ca */ /* 0x000fdc00000e0000 */
[----:B------:R-:W3:Y:S01]  /*10f0*/  LDCU UR10, c[0x0][UR10+0x2a4] ;  /* 0x000054800a0a77ac */ /* 0x000ee20008000800 */
[----:B----4-:R-:W-:Y:S01]  /*1100*/  I2FP.F32.U32 R3, UR8 ;  /* 0x0000000800037c45 */ /* 0x010fe20008201000 */
[----:B------:R-:W4:Y:S01]  /*1110*/  F2I.U32.TRUNC.NTZ R4, R4 ;  /* 0x0000000400047305 */ /* 0x000f22000020f000 */
[----:B------:R-:W-:-:S03]  /*1120*/  ULOP3.LUT UR71, UR7, 0x1, URZ, 0xc0, !UPT ;  /* 0x0000000107477892 */ /* 0x000fc6000f8ec0ff */
[----:B-1----:R-:W-:Y:S01]  /*1130*/  FMUL R3, R3, UR9 ;  /* 0x0000000903037c20 */ /* 0x002fe20008400000 */
[----:B------:R-:W-:Y:S02]  /*1140*/  ULOP3.LUT UR69, UR4, 0x3, URZ, 0xc0, !UPT ;  /* 0x0000000304457892 */ /* 0x000fe4000f8ec0ff */
[----:B------:R-:W-:Y:S02]  /*1150*/  UISETP.GT.U32.AND UP0, UPT, UR5, 0xffff, UPT ;  /* 0x0000ffff0500788c */ /* 0x000fe4000bf04070 */
[----:B------:R-:W-:Y:S01]  /*1160*/  UISETP.GT.U32.AND UP1, UPT, UR6, 0xffff, UPT ;  /* 0x0000ffff0600788c */ /* 0x000fe2000bf24070 */
[----:B------:R-:W1:Y:S01]  /*1170*/  F2I.U32.TRUNC.NTZ R3, R3 ;  /* 0x0000000300037305 */ /* 0x000e62000020f000 */
[----:B------:R-:W-:Y:S02]  /*1180*/  USEL UR5, UR5, 0xffff, !UP0 ;  /* 0x0000ffff05057887 */ /* 0x000fe4000c000000 */
[----:B------:R-:W-:Y:S02]  /*1190*/  USEL UR6, UR6, 0xffff, !UP1 ;  /* 0x0000ffff06067887 */ /* 0x000fe4000c800000 */
[----:B------:R-:W-:Y:S01]  /*11a0*/  ULOP3.LUT UR5, UR5, 0xffff, URZ, 0xc0, !UPT ;  /* 0x0000ffff05057892 */ /* 0x000fe2000f8ec0ff */
[----:B----4-:R-:W-:Y:S01]  /*11b0*/  R2UR UR7, R4 ;  /* 0x00000000040772ca */ /* 0x010fe200000e0000 */
[----:B------:R-:W-:Y:S01]  /*11c0*/  ULOP3.LUT UR6, UR6, 0xffff, URZ, 0xc0, !UPT ;  /* 0x0000ffff06067892 */ /* 0x000fe2000f8ec0ff */
[----:B------:R-:W-:Y:S01]  /*11d0*/  PRMT R4, RZ, 0x7610, R4 ;  /* 0x00007610ff047816 */ /* 0x000fe20000000004 */
[----:B------:R-:W-:Y:S01]  /*11e0*/  USHF.L.U32 UR30, UR30, UR5, URZ ;  /* 0x000000051e1e7299 */ /* 0x000fe200080006ff */
[----:B------:R-:W4:Y:S01]  /*11f0*/  LDCU UR39, c[0x0][0xb24] ;  /* 0x00016480ff2777ac */ /* 0x000f220008000800 */
[----:B-1----:R-:W-:Y:S01]  /*1200*/  R2UR UR4, R3 ;  /* 0x00000000030472ca */ /* 0x002fe200000e0000 */
[----:B------:R-:W1:Y:S01]  /*1210*/  LDCU UR26, c[0x0][0xb30] ;  /* 0x00016600ff1a77ac */ /* 0x000e620008000800 */
[----:B------:R-:W-:-:S06]  /*1220*/  PRMT R3, RZ, 0x7610, R3 ;  /* 0x00007610ff037816 */ /* 0x000fcc0000000003 */
[----:B------:R-:W-:Y:S02]  /*1230*/  UIADD3 UR5, UPT, UPT, -UR7, URZ, URZ ;  /* 0x000000ff07057290 */ /* 0x000fe4000fffe1ff */
[----:B------:R-:W-:Y:S02]  /*1240*/  UISETP.NE.AND UP5, UPT, UR22, 0x2, UPT ;  /* 0x000000021600788c */ /* 0x000fe4000bfa5270 */
[----:B--2---:R-:W-:Y:S02]  /*1250*/  UIMAD UR5, UR11, UR5, UR25 ;  /* 0x000000050b0572a4 */ /* 0x004fe4000f8e0219 */
[----:B------:R-:W-:Y:S02]  /*1260*/  ULOP3.LUT UR38, UR38, 0x600, URZ, 0xc0, !UPT ;  /* 0x0000060026267892 */ /* 0x000fe4000f8ec0ff */
[----:B------:R-:W-:Y:S02]  /*1270*/  UIADD3 UR4, UPT, UPT, -UR4, URZ, URZ ;  /* 0x000000ff04047290 */ /* 0x000fe4000fffe1ff */
[----:B------:R-:W-:Y:S01]  /*1280*/  IMAD.U32 R58, RZ, RZ, UR5 ;  /* 0x00000005ff3a7e24 */ /* 0x000fe2000f8e00ff */
[----:B------:R-:W-:-:S02]  /*1290*/  ULOP3.LUT UR37, UR37, 0x800, URZ, 0xc0, !UPT ;  /* 0x0000080025257892 */ /* 0x000fc4000f8ec0ff */
[----:B---3--:R-:W-:Y:S02]  /*12a0*/  UIMAD UR4, UR10, UR4, UR8 ;  /* 0x000000040a0472a4 */ /* 0x008fe4000f8e0208 */
[----:B------:R-:W-:Y:S01]  /*12b0*/  UISETP.GE.AND UP6, UPT, UR23, 0x1, UPT ;  /* 0x000000011700788c */ /* 0x000fe2000bfc6270 */
[----:B------:R-:W-:Y:S01]  /*12c0*/  UMOV UR27, UR8 ;  /* 0x00000008001b7c82 */ /* 0x000fe20008000000 */
[----:B------:R-:W-:Y:S02]  /*12d0*/  UMOV UR20, UR25 ;  /* 0x0000001900147c82 */ /* 0x000fe40008000000 */
[----:B------:R-:W-:Y:S01]  /*12e0*/  IMAD.U32 R57, RZ, RZ, UR4 ;  /* 0x00000004ff397e24 */ /* 0x000fe2000f8e00ff */
[----:B------:R-:W-:Y:S01]  /*12f0*/  USHF.L.U32 UR31, UR31, UR6, URZ ;  /* 0x000000061f1f7299 */ /* 0x000fe200080006ff */
[----:B-1--4-:R-:W-:Y:S11]  /*1300*/  BRA.U UP4, `(.L_x_17) ;  /* 0x0000000104b47547 */ /* 0x012ff6000b800000 */
[----:B------:R-:W-:Y:S02]  /*1310*/  R2UR UR17, R57 ;  /* 0x00000000391172ca */ /* 0x000fe400000e0000 */
[----:B------:R-:W-:-:S11]  /*1320*/  R2UR UR18, R58 ;  /* 0x000000003a1272ca */ /* 0x000fd600000e0000 */
[----:B------:R-:W-:Y:S02]  /*1330*/  UISETP.NE.AND UP0, UPT, UR17, URZ, UPT ;  /* 0x000000ff1100728c */ /* 0x000fe4000bf05270 */
[----:B------:R-:W-:Y:S02]  /*1340*/  ULOP3.LUT UR4, UR18, 0x2, URZ, 0x3c, !UPT ;  /* 0x0000000212047892 */ /* 0x000fe4000f8e3cff */
[----:B------:R-:W-:Y:S02]  /*1350*/  UISETP.GT.U32.AND UP1, UPT, UR18, 0x1, UP0 ;  /* 0x000000011200788c */ /* 0x000fe40008724070 */
[----:B------:R-:W-:Y:S02]  /*1360*/  UISETP.NE.AND UP2, UPT, UR17, 0x1, UPT ;  /* 0x000000011100788c */ /* 0x000fe4000bf45270 */
[----:B------:R-:W-:Y:S02]  /*1370*/  UISETP.GT.U32.AND UP0, UPT, UR4, 0x1, UP0 ;  /* 0x000000010400788c */ /* 0x000fe40008704070 */
[----:B------:R-:W-:-:S02]  /*1380*/  USEL UR7, URZ, 0x1, UP1 ;  /* 0x00000001ff077887 */ /* 0x000fc40008800000 */
[----:B------:R-:W-:Y:S02]  /*1390*/  USEL UR8, URZ, 0x2, UP1 ;  /* 0x00000002ff087887 */ /* 0x000fe40008800000 */
[----:B------:R-:W-:Y:S02]  /*13a0*/  UISETP.GT.U32.AND UP1, UPT, UR18, 0x1, UP2 ;  /* 0x000000011200788c */ /* 0x000fe40009724070 */
[----:B------:R-:W-:Y:S02]  /*13b0*/  USEL UR12, URZ, 0x4, UP0 ;  /* 0x00000004ff0c7887 */ /* 0x000fe40008000000 */
[----:B------:R-:W-:Y:S02]  /*13c0*/  USEL UR15, URZ, 0x8, UP0 ;  /* 0x00000008ff0f7887 */ /* 0x000fe40008000000 */
[----:B------:R-:W-:Y:S02]  /*13d0*/  UISETP.GT.U32.AND UP0, UPT, UR4, 0x1, UP2 ;  /* 0x000000010400788c */ /* 0x000fe40009704070 */
[----:B------:R-:W-:-:S02]  /*13e0*/  USEL UR6, URZ, 0x10, UP1 ;  /* 0x00000010ff067887 */ /* 0x000fc40008800000 */
[----:B------:R-:W-:Y:S02]  /*13f0*/  USEL UR11, URZ, 0x20, UP1 ;  /* 0x00000020ff0b7887 */ /* 0x000fe40008800000 */
[----:B------:R-:W-:Y:S02]  /*1400*/  UISETP.NE.AND UP1, UPT, UR17, 0x2, UPT ;  /* 0x000000021100788c */ /* 0x000fe4000bf25270 */
[----:B------:R-:W-:Y:S02]  /*1410*/  USEL UR14, URZ, 0x40, UP0 ;  /* 0x00000040ff0e7887 */ /* 0x000fe40008000000 */
[----:B------:R-:W-:Y:S02]  /*1420*/  USEL UR16, URZ, 0x80, UP0 ;  /* 0x00000080ff107887 */ /* 0x000fe40008000000 */
[----:B------:R-:W-:Y:S02]  /*1430*/  UISETP.GT.U32.AND UP0, UPT, UR18, 0x1, UP1 ;  /* 0x000000011200788c */ /* 0x000fe40008f04070 */
[----:B------:R-:W-:-:S02]  /*1440*/  UISETP.NE.AND UP2, UPT, UR17, 0x3, UPT ;  /* 0x000000031100788c */ /* 0x000fc4000bf45270 */
[----:B------:R-:W-:Y:S02]  /*1450*/  USEL UR5, URZ, 0x100, UP0 ;  /* 0x00000100ff057887 */ /* 0x000fe40008000000 */
[----:B------:R-:W-:Y:S02]  /*1460*/  USEL UR10, URZ, 0x200, UP0 ;  /* 0x00000200ff0a7887 */ /* 0x000fe40008000000 */
[----:B------:R-:W-:Y:S02]  /*1470*/  UISETP.GT.U32.AND UP0, UPT, UR18, 0x1, UP2 ;  /* 0x000000011200788c */ /* 0x000fe40009704070 */
[----:B------:R-:W-:Y:S02]  /*1480*/  UIADD3 UR5, UPT, UPT, UR5, UR6, UR7 ;  /* 0x0000000605057290 */ /* 0x000fe4000fffe007 */
[----:B------:R-:W-:Y:S02]  /*1490*/  USEL UR9, URZ, 0x1000, UP0 ;  /* 0x00001000ff097887 */ /* 0x000fe40008000000 */
[----:B------:R-:W-:-:S02]  /*14a0*/  USEL UR13, URZ, 0x2000, UP0 ;  /* 0x00002000ff0d7887 */ /* 0x000fc40008000000 */
[----:B------:R-:W-:Y:S02]  /*14b0*/  UIADD3 UR5, UPT, UPT, UR8, UR9, UR5 ;  /* 0x0000000908057290 */ /* 0x000fe4000fffe005 */
[----:B------:R-:W-:Y:S02]  /*14c0*/  UISETP.GT.U32.AND UP1, UPT, UR4, 0x1, UP1 ;  /* 0x000000010400788c */ /* 0x000fe40008f24070 */
[----:B------:R-:W-:Y:S02]  /*14d0*/  UIADD3 UR5, UPT, UPT, UR10, UR11, UR5 ;  /* 0x0000000b0a057290 */ /* 0x000fe4000fffe005 */
[----:B------:R-:W-:Y:S02]  /*14e0*/  UISETP.GT.U32.AND UP0, UPT, UR4, 0x1, UP2 ;  /* 0x000000010400788c */ /* 0x000fe40009704070 */
[----:B------:R-:W-:Y:S02]  /*14f0*/  USEL UR4, URZ, 0x400, UP1 ;  /* 0x00000400ff047887 */ /* 0x000fe40008800000 */
[----:B------:R-:W-:-:S02]  /*1500*/  UIADD3 UR5, UPT, UPT, UR12, UR13, UR5 ;  /* 0x0000000d0c057290 */ /* 0x000fc4000fffe005 */
[----:B------:R-:W-:Y:S02]  /*1510*/  USEL UR6, URZ, 0x4000, UP0 ;  /* 0x00004000ff067887 */ /* 0x000fe40008000000 */
[----:B------:R-:W-:Y:S02]  /*1520*/  UIADD3 UR5, UPT, UPT, UR4, UR14, UR5 ;  /* 0x0000000e04057290 */ /* 0x000fe4000fffe005 */
[----:B------:R-:W-:Y:S02]  /*1530*/  USEL UR7, URZ, 0x800, UP1 ;  /* 0x00000800ff077887 */ /* 0x000fe40008800000 */
[----:B------:R-:W-:Y:S02]  /*1540*/  ULOP3.LUT UR4, UR18, 0xfffffffe, URZ, 0xc0, !UPT ;  /* 0xfffffffe12047892 */ /* 0x000fe4000f8ec0ff */
[----:B------:R-:W-:Y:S02]  /*1550*/  UIADD3 UR5, UPT, UPT, UR15, UR6, UR5 ;  /* 0x000000060f057290 */ /* 0x000fe4000fffe005 */
[----:B------:R-:W-:-:S02]  /*1560*/  ULEA UR4, UR17, UR4, 0x2 ;  /* 0x0000000411047291 */ /* 0x000fc4000f8e10ff */
[----:B------:R-:W-:Y:S02]  /*1570*/  USEL UR6, URZ, 0x8000, UP0 ;  /* 0x00008000ff067887 */ /* 0x000fe40008000000 */
[----:B------:R-:W-:-:S03]  /*1580*/  UIADD3 UR5, UPT, UPT, UR7, UR16, UR5 ;  /* 0x0000001007057290 */ /* 0x000fc6000fffe005 */
[----:B------:R-:W-:Y:S01]  /*1590*/  UMOV UR7, 0x3 ;  /* 0x0000000300077882 */ /* 0x000fe20000000000 */
[----:B------:R-:W-:Y:S02]  /*15a0*/  UIADD3 UR5, UPT, UPT, UR5, UR6, URZ ;  /* 0x0000000605057290 */ /* 0x000fe4000fffe0ff */
[----:B------:R-:W-:-:S04]  /*15b0*/  USHF.L.U32 UR4, UR7, UR4, URZ ;  /* 0x0000000407047299 */ /* 0x000fc800080006ff */
[----:B------:R-:W-:Y:S02]  /*15c0*/  IMAD.U32 R4, RZ, RZ, UR5 ;  /* 0x00000005ff047e24 */ /* 0x000fe4000f8e00ff */
[----:B------:R-:W-:Y:S02]  /*15d0*/  IMAD.U32 R3, RZ, RZ, UR4 ;  /* 0x00000004ff037e24 */ /* 0x000fe4000f8e00ff */
.L_x_17:
[----:B------:R-:W-:Y:S05]  /*15e0*/  BRA.U !UP6, `(.L_x_18) ;  /* 0x000000010ed47547 */ /* 0x000fea000b800000 */
[----:B------:R-:W1:Y:S01]  /*15f0*/  LDCU.128 UR12, c[0x0][0xb10] ;  /* 0x00016200ff0c77ac */ /* 0x000e620008000c00 */
[----:B------:R-:W2:Y:S01]  /*1600*/  LDCU UR6, c[0x0][0x370] ;  /* 0x00006e00ff0677ac */ /* 0x000ea20008000800 */
[----:B------:R-:W3:Y:S01]  /*1610*/  LDCU UR5, c[0x0][0x374] ;  /* 0x00006e80ff0577ac */ /* 0x000ee20008000800 */
[----:B------:R-:W4:Y:S01]  /*1620*/  LDCU UR24, c[0x0][0xb0c] ;  /* 0x00016180ff1877ac */ /* 0x000f220008000800 */
[----:B------:R-:W4:Y:S01]  /*1630*/  LDCU UR4, c[0x0][0xb20] ;  /* 0x00016400ff0477ac */ /* 0x000f220008000800 */
[----:B------:R-:W4:Y:S01]  /*1640*/  LDCU.64 UR8, c[0x0][0xb28] ;  /* 0x00016500ff0877ac */ /* 0x000f220008000a00 */
[----:B-1----:R-:W-:Y:S02]  /*1650*/  UISETP.NE.AND UP0, UPT, UR14, 0x1, UPT ;  /* 0x000000010e00788c */ /* 0x002fe4000bf05270 */
[----:B---3--:R-:W-:Y:S02]  /*1660*/  UIMAD.WIDE.U32 UR10, UR5, UR15, URZ ;  /* 0x0000000f050a72a5 */ /* 0x008fe4000f8e00ff */
[----:B--2---:R-:W-:-:S02]  /*1670*/  UIMAD.WIDE.U32 UR18, UR6, UR12, URZ ;  /* 0x0000000c061272a5 */ /* 0x004fc4000f8e00ff */
[----:B----4-:R-:W-:Y:S02]  /*1680*/  UISETP.NE.AND UP1, UPT, UR24, 0x1, UPT ;  /* 0x000000011800788c */ /* 0x010fe4000bf25270 */
[----:B------:R-:W-:Y:S01]  /*1690*/  UISETP.NE.AND UP2, UPT, UR23, 0x1, UPT ;  /* 0x000000011700788c */ /* 0x000fe2000bf45270 */
[----:B------:R-:W-:Y:S02]  /*16a0*/  UMOV UR10, UR11 ;  /* 0x0000000b000a7c82 */ /* 0x000fe40008000000 */
[----:B------:R-:W-:Y:S01]  /*16b0*/  UMOV UR18, UR19 ;  /* 0x0000001300127c82 */ /* 0x000fe20008000000 */
[----:B------:R-:W-:Y:S02]  /*16c0*/  @UP0 USHF.R.U32.HI UR5, URZ, UR4, UR10 ;  /* 0x00000004ff050299 */ /* 0x000fe4000801160a */
[----:B------:R-:W-:Y:S02]  /*16d0*/  UIMAD.WIDE.U32 UR20, UR27, UR15, URZ ;  /* 0x0000000f1b1472a5 */ /* 0x000fe4000f8e00ff */
[----:B------:R-:W-:-:S02]  /*16e0*/  UIMAD.WIDE.U32 UR10, UR5, UR8, URZ ;  /* 0x00000008050a72a5 */ /* 0x000fc4000f8e00ff */
[----:B------:R-:W-:Y:S02]  /*16f0*/  @UP1 USHF.R.U32.HI UR6, URZ, UR13, UR18 ;  /* 0x0000000dff061299 */ /* 0x000fe40008011612 */
[----:B------:R-:W-:Y:S02]  /*1700*/  UIMAD.WIDE.U32 UR16, UR25, UR12, URZ ;  /* 0x0000000c191072a5 */ /* 0x000fe4000f8e00ff */
[----:B------:R-:W-:Y:S01]  /*1710*/  UIMAD.WIDE.U32 UR18, UR6, UR8, URZ ;  /* 0x00000008061272a5 */ /* 0x000fe2000f8e00ff */
[----:B------:R-:W-:Y:S01]  /*1720*/  UMOV UR20, UR21 ;  /* 0x0000001500147c82 */ /* 0x000fe20008000000 */
[----:B------:R-:W-:Y:S01]  /*1730*/  UMOV UR10, UR11 ;  /* 0x0000000b000a7c82 */ /* 0x000fe20008000000 */
[----:B------:R-:W-:Y:S02]  /*1740*/  USHF.R.U32.HI UR20, URZ, UR4, UR20 ;  /* 0x00000004ff147299 */ /* 0x000fe40008011614 */
[----:B------:R-:W-:Y:S02]  /*1750*/  @UP2 USHF.R.U32.HI UR5, URZ, UR9, UR10 ;  /* 0x00000009ff052299 */ /* 0x000fe4000801160a */
[----:B------:R-:W-:Y:S01]  /*1760*/  UMOV UR7, UR19 ;  /* 0x0000001300077c82 */ /* 0x000fe20008000000 */
[----:B------:R-:W-:Y:S01]  /*1770*/  UMOV UR16, UR17 ;  /* 0x0000001100107c82 */ /* 0x000fe20008000000 */
[----:B------:R-:W-:-:S02]  /*1780*/  @UP2 USHF.R.U32.HI UR6, URZ, UR9, UR7 ;  /* 0x00000009ff062299 */ /* 0x000fc40008011607 */
[----:B------:R-:W-:Y:S02]  /*1790*/  USHF.R.U32.HI UR16, URZ, UR13, UR16 ;  /* 0x0000000dff107299 */ /* 0x000fe40008011610 */
[----:B------:R-:W-:Y:S02]  /*17a0*/  USEL UR4, UR27, UR20, !UP0 ;  /* 0x000000141b047287 */ /* 0x000fe4000c000000 */
[----:B------:R-:W-:Y:S02]  /*17b0*/  UIMAD UR7, UR5, UR23, URZ ;  /* 0x00000017050772a4 */ /* 0x000fe4000f8e02ff */
[----:B------:R-:W-:Y:S02]  /*17c0*/  USEL UR5, UR25, UR16, !UP1 ;  /* 0x0000001019057287 */ /* 0x000fe4000c800000 */
[----:B------:R-:W-:Y:S02]  /*17d0*/  UIMAD UR12, UR6, UR23, URZ ;  /* 0x00000017060c72a4 */ /* 0x000fe4000f8e02ff */
[----:B------:R-:W-:-:S02]  /*17e0*/  UISETP.GE.AND UP0, UPT, UR4, UR7, UPT ;  /* 0x000000070400728c */ /* 0x000fc4000bf06270 */
[----:B------:R-:W-:Y:S02]  /*17f0*/  UIMAD.WIDE.U32 UR10, UR4, UR8, URZ ;  /* 0x00000008040a72a5 */ /* 0x000fe4000f8e00ff */
[----:B------:R-:W-:Y:S02]  /*1800*/  UISETP.GE.OR UP0, UPT, UR5, UR12, UP0 ;  /* 0x0000000c0500728c */ /* 0x000fe40008706670 */
[----:B------:R-:W-:Y:S02]  /*1810*/  UIMAD.WIDE.U32 UR12, UR5, UR8, URZ ;  /* 0x00000008050c72a5 */ /* 0x000fe4000f8e00ff */
[----:B------:R-:W-:Y:S01]  /*1820*/  UIADD3 UR10, UPT, UPT, -UR4, URZ, URZ ;  /* 0x000000ff040a7290 */ /* 0x000fe2000fffe1ff */
[----:B------:R-:W-:Y:S01]  /*1830*/  UMOV UR8, UR11 ;  /* 0x0000000b00087c82 */ /* 0x000fe20008000000 */
[----:B------:R-:W-:Y:S02]  /*1840*/  UIADD3 UR20, UPT, UPT, -UR5, URZ, URZ ;  /* 0x000000ff05147290 */ /* 0x000fe4000fffe1ff */
[----:B------:R-:W-:-:S03]  /*1850*/  USHF.R.U32.HI UR8, URZ, UR9, UR8 ;  /* 0x00000009ff087299 */ /* 0x000fc60008011608 */
[----:B------:R-:W-:Y:S01]  /*1860*/  @!UP0 UMOV UR7, UR13 ;  /* 0x0000000d00078c82 */ /* 0x000fe20008000000 */
[----:B------:R-:W-:Y:S02]  /*1870*/  UIMAD UR27, UR14, UR10, UR27 ;  /* 0x0000000a0e1b72a4 */ /* 0x000fe4000f8e021b */
[----:B------:R-:W-:Y:S02]  /*1880*/  USEL UR8, UR4, UR8, !UP2 ;  /* 0x0000000804087287 */ /* 0x000fe4000d000000 */
[----:B------:R-:W-:Y:S02]  /*1890*/  @!UP0 USHF.R.U32.HI UR7, URZ, UR9, UR7 ;  /* 0x00000009ff078299 */ /* 0x000fe40008011607 */
[----:B------:R-:W-:Y:S02]  /*18a0*/  UIADD3 UR9, UPT, UPT, -UR8, URZ, URZ ;  /* 0x000000ff08097290 */ /* 0x000fe4000fffe1ff */
[----:B------:R-:W-:Y:S02]  /*18b0*/  @!UP0 USEL UR7, UR5, UR7, !UP2 ;  /* 0x0000000705078287 */ /* 0x000fe4000d000000 */
[----:B------:R-:W-:-:S02]  /*18c0*/  UIMAD UR9, UR23, UR9, UR4 ;  /* 0x00000009170972a4 */ /* 0x000fc4000f8e0204 */
[----:B------:R-:W-:Y:S02]  /*18d0*/  @!UP0 UIADD3 UR8, UPT, UPT, UR8, -UR7, URZ ;  /* 0x8000000708088290 */ /* 0x000fe4000fffe0ff */
[----:B------:R-:W-:Y:S02]  /*18e0*/  @!UP0 UIMAD UR6, UR9, UR6, UR7 ;  /* 0x00000006090682a4 */ /* 0x000fe4000f8e0207 */
[----:B------:R-:W-:Y:S02]  /*18f0*/  @!UP0 UIMAD UR4, UR8, UR23, UR5 ;  /* 0x00000017080482a4 */ /* 0x000fe4000f8e0205 */
[----:B------:R-:W-:Y:S02]  /*1900*/  UIMAD UR20, UR24, UR20, UR25 ;  /* 0x00000014181472a4 */ /* 0x000fe4000f8e0219 */
[----:B------:R-:W-:Y:S01]  /*1910*/  UIMAD UR27, UR4, UR14, UR27 ;  /* 0x0000000e041b72a4 */ /* 0x000fe2000f8e021b */
[----:B------:R-:W-:Y:S02]  /*1920*/  @!UP0 UMOV UR5, UR6 ;  /* 0x0000000600058c82 */ /* 0x000fe40008000000 */
[----:B------:R-:W-:-:S12]  /*1930*/  UIMAD UR20, UR5, UR24, UR20 ;  /* 0x00000018051472a4 */ /* 0x000fd8000f8e0214 */
.L_x_18:
[----:B------:R-:W-:-:S09]  /*1940*/  UISETP.NE.AND UP0, UPT, UR26, 0x1, UPT ;  /* 0x000000011a00788c */ /* 0x000fd2000bf05270 */
[----:B------:R-:W-:Y:S05]  /*1950*/  BRA.U UP0, `(.L_x_19) ;  /* 0x0000000100447547 */ /* 0x000fea000b800000 */
[----:B------:R-:W1:Y:S01]  /*1960*/  LDCU.128 UR8, c[0x0][0xb10] ;  /* 0x00016200ff0877ac */ /* 0x000e620008000c00 */
[----:B------:R-:W2:Y:S01]  /*1970*/  LDCU UR12, c[0x0][0xb0c] ;  /* 0x00016180ff0c77ac */ /* 0x000ea20008000800 */
[----:B------:R-:W3:Y:S01]  /*1980*/  LDCU UR13, c[0x0][0xb20] ;  /* 0x00016400ff0d77ac */ /* 0x000ee20008000800 */
[----:B-1----:R-:W-:Y:S02]  /*1990*/  UIMAD.WIDE.U32 UR6, UR20, UR8, URZ ;  /* 0x00000008140672a5 */ /* 0x002fe4000f8e00ff */
[----:B------:R-:W-:Y:S02]  /*19a0*/  UIMAD.WIDE.U32 UR4, UR27, UR11, URZ ;  /* 0x0000000b1b0472a5 */ /* 0x000fe4000f8e00ff */
[----:B--2---:R-:W-:Y:S02]  /*19b0*/  UISETP.NE.AND UP1, UPT, UR12, 0x1, UPT ;  /* 0x000000010c00788c */ /* 0x004fe4000bf25270 */
[----:B------:R-:W-:Y:S01]  /*19c0*/  UISETP.NE.AND UP0, UPT, UR10, 0x1, UPT ;  /* 0x000000010a00788c */ /* 0x000fe2000bf05270 */
[----:B------:R-:W-:-:S02]  /*19d0*/  UMOV UR6, UR7 ;  /* 0x0000000700067c82 */ /* 0x000fc40008000000 */
[----:B------:R-:W-:Y:S01]  /*19e0*/  UMOV UR4, UR5 ;  /* 0x0000000500047c82 */ /* 0x000fe20008000000 */
[----:B------:R-:W-:Y:S02]  /*19f0*/  USHF.R.U32.HI UR9, URZ, UR9, UR6 ;  /* 0x00000009ff097299 */ /* 0x000fe40008011606 */
[----:B---3--:R-:W-:Y:S02]  /*1a00*/  USHF.R.U32.HI UR4, URZ, UR13, UR4 ;  /* 0x0000000dff047299 */ /* 0x008fe40008011604 */
[----:B------:R-:W-:Y:S02]  /*1a10*/  USEL UR5, UR20, UR9, !UP1 ;  /* 0x0000000914057287 */ /* 0x000fe4000c800000 */
[----:B------:R-:W-:-:S04]  /*1a20*/  USEL UR4, UR27, UR4, !UP0 ;  /* 0x000000041b047287 */ /* 0x000fc8000c000000 */
[----:B------:R-:W-:Y:S02]  /*1a30*/  UIADD3 UR6, UPT, UPT, -UR4, UR5, URZ ;  /* 0x0000000504067290 */ /* 0x000fe4000fffe1ff */
[----:B------:R-:W-:Y:S02]  /*1a40*/  UIADD3 UR4, UPT, UPT, UR4, -UR5, URZ ;  /* 0x8000000504047290 */ /* 0x000fe4000fffe0ff */
[----:B------:R-:W-:Y:S02]  /*1a50*/  UIMAD UR27, UR6, UR10, UR27 ;  /* 0x0000000a061b72a4 */ /* 0x000fe4000f8e021b */
[----:B------:R-:W-:-:S12]  /*1a60*/  UIMAD UR20, UR4, UR12, UR20 ;  /* 0x0000000c041472a4 */ /* 0x000fd8000f8e0214 */
.L_x_19:
[----:B------:R-:W-:-:S09]  /*1a70*/  UISETP.EQ.U32.AND UP0, UPT, UR28, 0x1, UPT ;  /* 0x000000011c00788c */ /* 0x000fd2000bf02070 */
[----:B------:R-:W-:Y:S05]  /*1a80*/  BRA.U !UP0, `(.L_x_20) ;  /* 0x00000001080c7547 */ /* 0x000fea000b800000 */
[----:B------:R-:W-:Y:S01]  /*1a90*/  UCGABAR_WAIT ;  /* 0x0000000000007dc7 */ /* 0x000fe20008000000 */
[----:B------:R-:W-:Y:S01]  /*1aa0*/  CCTL.IVALL ;  /* 0x00000000ff00798f */ /* 0x000fe20002000000 */
[----:B------:R-:W-:Y:S05]  /*1ab0*/  BRA `(.L_x_21) ;  /* 0x0000000000047947 */ /* 0x000fea0003800000 */
.L_x_20:
[----:B------:R-:W-:Y:S06]  /*1ac0*/  BAR.SYNC.DEFER_BLOCKING 0x0 ;  /* 0x0000000000007b1d */ /* 0x000fec0000010000 */
.L_x_21:
[----:B------:R-:W-:Y:S05]  /*1ad0*/  BRA.U UP5, `(.L_x_22) ;  /* 0x0000001505f87547 */ /* 0x000fea000b800000 */
[----:B------:R-:W1:Y:S01]  /*1ae0*/  LDCU UR6, c[0x0][0x38c] ;  /* 0x00007180ff0677ac */ /* 0x000e620008000800 */
[----:B------:R-:W-:Y:S01]  /*1af0*/  PLOP3.LUT P2, PT, PT, PT, UP3, 0x80, 0x8 ;  /* 0x000000000008781c */ /* 0x000fe20003f4f038 */
[----:B------:R-:W-:Y:S01]  /*1b00*/  IMAD.MOV.U32 R12, RZ, RZ, 0x1 ;  /* 0x00000001ff0c7424 */ /* 0x000fe200078e00ff */
[----:B------:R-:W-:Y:S01]  /*1b10*/  ISETP.NE.AND P3, PT, R5, RZ, P4 ;  /* 0x000000ff0500720c */ /* 0x000fe20002765270 */
[----:B------:R-:W-:Y:S01]  /*1b20*/  USHF.L.U32 UR7, UR25, 0x7, URZ ;  /* 0x0000000719077899 */ /* 0x000fe200080006ff */
[----:B------:R-:W-:Y:S01]  /*1b30*/  PLOP3.LUT P2, PT, P2, PT, PT, 0x8, 0x80 ;  /* 0x000000000080781c */ /* 0x000fe2000174e170 */
[----:B------:R-:W-:Y:S01]  /*1b40*/  USHF.L.U32 UR8, UR25, 0x6, URZ ;  /* 0x0000000619087899 */ /* 0x000fe200080006ff */
[----:B------:R-:W-:Y:S01]  /*1b50*/  CS2R R10, SRZ ;  /* 0x00000000000a7805 */ /* 0x000fe2000001ff00 */
[----:B------:R-:W-:Y:S01]  /*1b60*/  UISETP.NE.AND UP1, UPT, UR22, URZ, UPT ;  /* 0x000000ff1600728c */ /* 0x000fe2000bf25270 */
[----:B------:R-:W-:Y:S01]  /*1b70*/  IMAD.MOV.U32 R9, RZ, RZ, RZ ;  /* 0x000000ffff097224 */ /* 0x000fe200078e00ff */
[----:B------:R-:W2:Y:S01]  /*1b80*/  LDCU UR65, c[0x0][0x370] ;  /* 0x00006e00ff4177ac */ /* 0x000ea20008000800 */
[----:B------:R-:W-:Y:S01]  /*1b90*/  IMAD.MOV.U32 R8, RZ, RZ, 0x1 ;  /* 0x00000001ff087424 */ /* 0x000fe200078e00ff */
[----:B------:R-:W3:Y:S01]  /*1ba0*/  LDCU.64 UR54, c[0x0][0x348] ;  /* 0x00006900ff3677ac */ /* 0x000ee20008000a00 */
[----:B-1----:R-:W-:-:S02]  /*1bb0*/  UIADD3 UR5, UPT, UPT, UR6, 0x7f, URZ ;  /* 0x0000007f06057890 */ /* 0x002fc4000fffe0ff */
[----:B------:R-:W-:Y:S02]  /*1bc0*/  UIADD3 UR72, UPT, UPT, UR6, 0xfe, URZ ;  /* 0x000000fe06487890 */ /* 0x000fe4000fffe0ff */
[----:B------:R-:W-:Y:S01]  /*1bd0*/  USHF.R.S32.HI UR4, URZ, 0x1f, UR5 ;  /* 0x0000001fff047899 */ /* 0x000fe20008011405 */
[----:B------:R-:W1:Y:S03]  /*1be0*/  LDCU UR64, c[0x0][0x374] ;  /* 0x00006e80ff4077ac */ /* 0x000e660008000800 */
[----:B------:R-:W-:Y:S02]  /*1bf0*/  ULEA.HI UR4, UR4, UR5, URZ, 0x7 ;  /* 0x0000000504047291 */ /* 0x000fe4000f8f38ff */
[----:B------:R-:W-:Y:S02]  /*1c00*/  UIADD3 UR5, UPT, UPT, UR6, -0x1, URZ ;  /* 0xffffffff06057890 */ /* 0x000fe4000fffe0ff */
[----:B------:R-:W-:-:S02]  /*1c10*/  USHF.R.S32.HI UR67, URZ, 0x7, UR4 ;  /* 0x00000007ff437899 */ /* 0x000fc40008011404 */
[----:B------:R-:W-:Y:S02]  /*1c20*/  UISETP.GE.U32.AND UP2, UPT, UR5, -0xff, UPT ;  /* 0xffffff010500788c */ /* 0x000fe4000bf46070 */
[----:B------:R-:W-:Y:S02]  /*1c30*/  UISETP.LT.U32.AND UP0, UPT, UR67, 0x2, UPT ;  /* 0x000000024300788c */ /* 0x000fe4000bf01070 */
[----:B------:R-:W-:Y:S02]  /*1c40*/  ULOP3.LUT UR6, UR7, 0x80, URZ, 0xc0, !UPT ;  /* 0x0000008007067892 */ /* 0x000fe4000f8ec0ff */
[----:B------:R-:W-:Y:S02]  /*1c50*/  USEL UR66, UR67, 0x2, UP0 ;  /* 0x0000000243427887 */ /* 0x000fe40008000000 */
[----:B------:R-:W-:Y:S02]  /*1c60*/  ULOP3.LUT UR5, UR8, 0x40, URZ, 0xc0, !UPT ;  /* 0x0000004008057892 */ /* 0x000fe4000f8ec0ff */
[----:B------:R-:W-:-:S02]  /*1c70*/  UIADD3 UR4, UPT, UPT, UR66, -0x1, URZ ;  /* 0xffffffff42047890 */ /* 0x000fc4000fffe0ff */
[----:B------:R-:W-:Y:S02]  /*1c80*/  @UP2 UIADD3 UR4, UPT, UPT, UR66, URZ, URZ ;  /* 0x000000ff42042290 */ /* 0x000fe4000fffe0ff */
[----:B------:R-:W-:Y:S02]  /*1c90*/  USEL UR53, UR53, 0x2, UP1 ;  /* 0x0000000235357887 */ /* 0x000fe40008800000 */
[----:B------:R-:W-:Y:S02]  /*1ca0*/  ULEA UR71, UR71, UR6, 0x6 ;  /* 0x0000000647477291 */ /* 0x000fe4000f8e30ff */
[----:B------:R-:W-:Y:S02]  /*1cb0*/  ULEA UR69, UR69, UR5, 0x4 ;  /* 0x0000000545457291 */ /* 0x000fe4000f8e20ff */
[----:B------:R-:W-:Y:S02]  /*1cc0*/  UIADD3 UR70, UPT, UPT, UR67, -UR66, URZ ;  /* 0x8000004243467290 */ /* 0x000fe4000fffe0ff */
[----:B------:R-:W-:-:S02]  /*1cd0*/  UIADD3 UR61, UPT, UPT, UR4, 0x1, URZ ;  /* 0x00000001043d7890 */ /* 0x000fc4000fffe0ff */
[----:B------:R-:W-:Y:S01]  /*1ce0*/  UIADD3 UR68, UPT, UPT, -UR4, URZ, URZ ;  /* 0x000000ff04447290 */ /* 0x000fe2000fffe1ff */
[----:B-123--:R-:W-:-:S11]  /*1cf0*/  UMOV UR29, URZ ;  /* 0x000000ff001d7c82 */ /* 0x00efd60008000000 */
.L_x_46:
[----:B------:R-:W-:-:S13]  /*1d00*/  R2UR UR4, R59 ;  /* 0x000000003b0472ca */ /* 0x000fda00000e0000 */
[----:B------:R-:W-:Y:S01]  /*1d10*/  UISETP.NE.AND UP0, UPT, UR4, URZ, UPT ;  /* 0x000000ff0400728c */ /* 0x000fe2000bf05270 */
[----:B------:R-:W1:Y:S02]  /*1d20*/  S2UR UR4, SR_CgaCtaId ;  /* 0x00000000000479c3 */ /* 0x000e640000008800 */
[----:B-1----:R-:W-:-:S06]  /*1d30*/  MOV R59, UR4 ;  /* 0x00000004003b7c02 */ /* 0x002fcc0008000f00 */
[----:B---3--:R-:W-:Y:S05]  /*1d40*/  BRA.U UP0, `(.L_x_23) ;  /* 0x0000000100347547 */ /* 0x008fea000b800000 */
[----:B------:R-:W1:Y:S01]  /*1d50*/  S2R R0, SR_CgaCtaId ;  /* 0x0000000000007919 */ /* 0x000e620000008800 */
[----:B------:R-:W-:-:S04]  /*1d60*/  MOV R2, 0x400 ;  /* 0x0000040000027802 */ /* 0x000fc80000000f00 */
[----:B-1----:R-:W-:Y:S02]  /*1d70*/  LEA R0, R0, R2, 0x18 ;  /* 0x0000000200007211 */ /* 0x002fe400078ec0ff */
[----:B------:R-:W-:-:S03]  /*1d80*/  SHF.L.U32 R2, R8, 0x1f, RZ ;  /* 0x0000001f08027819 */ /* 0x000fc600000006ff */
[----:B------:R-:W-:-:S04]  /*1d90*/  IMAD R0, R9, 0x8, R0 ;  /* 0x0000000809007824 */ /* 0x000fc800078e0200 */
[----:B------:R-:W1:Y:S02]  /*1da0*/  SYNCS.PHASECHK.TRANS64.TRYWAIT P0, [R0+URZ+0xe0], R2 ;  /* 0x0000e002000075a7 */ /* 0x000e6400080011ff */
[----:B-1----:R-:W-:Y:S05]  /*1db0*/  @!P0 BRA `(.L_x_24) ;  /* 0x000000a000308947 */ /* 0x002fea0003800000 */
.L_x_187:
[----:B------:R-:W-:Y:S01]  /*1dc0*/  VIADD R9, R9, 0x1 ;  /* 0x0000000109097836 */ /* 0x000fe20000000000 */
[----:B------:R1:W-:Y:S04]  /*1dd0*/  SYNCS.ARRIVE.TRANS64.A1T0 RZ, [R0+URZ+0xd0], RZ ;  /* 0x0000d0ff00ff79a7 */ /* 0x0003e800081000ff */
[----:B------:R-:W-:-:S04]  /*1de0*/  ISETP.NE.AND P0, PT, R9, 0x2, PT ;  /* 0x000000020900780c */ /* 0x000fc80003f05270 */
[----:B------:R-:W-:Y:S02]  /*1df0*/  SEL R9, R9, RZ, P0 ;  /* 0x000000ff09097207 */ /* 0x000fe40000000000 */
[----:B-1----:R-:W-:-:S04]  /*1e00*/  SEL R0, RZ, 0x1, P0 ;  /* 0x00000001ff007807 */ /* 0x002fc80000000000 */
[----:B------:R-:W-:-:S07]  /*1e10*/  LOP3.LUT R8, R8, R0, RZ, 0x3c, !PT ;  /* 0x0000000008087212 */ /* 0x000fce00078e3cff */
.L_x_23:
[----:B------:R-:W-:Y:S01]  /*1e20*/  R2UR UR4, R59 ;  /* 0x000000003b0472ca */ /* 0x000fe200000e0000 */
[----:B------:R-:W-:Y:S01]  /*1e30*/  UMOV UR22, 0x400 ;  /* 0x0000040000167882 */ /* 0x000fe20000000000 */
[----:B------:R-:W-:Y:S01]  /*1e40*/  SHF.L.U32 R0, R12, 0x1f, RZ ;  /* 0x0000001f0c007819 */ /* 0x000fe200000006ff */
[----:B------:R-:W-:Y:S02]  /*1e50*/  UISETP.GE.U32.AND UP0, UPT, UR72, 0xff, UPT ;  /* 0x000000ff4800788c */ /* 0x000fe4000bf06070 */
[----:B------:R-:W-:Y:S01]  /*1e60*/  ULEA UR27, UR27, UR71, 0x8 ;  /* 0x000000471b1b7291 */ /* 0x000fe2000f8e40ff */
[----:B------:R-:W-:-:S07]  /*1e70*/  UMOV UR21, URZ ;  /* 0x000000ff00157c82 */ /* 0x000fce0008000000 */
[----:B------:R-:W-:-:S04]  /*1e80*/  ULEA UR22, UR4, UR22, 0x18 ;  /* 0x0000001604167291 */ /* 0x000fc8000f8ec0ff */
[----:B------:R-:W-:-:S09]  /*1e90*/  ULEA UR4, UR29, UR22, 0x3 ;  /* 0x000000161d047291 */ /* 0x000fd2000f8e18ff */
[----:B------:R1:W2:Y:S01]  /*1ea0*/  SYNCS.PHASECHK.TRANS64.TRYWAIT P1, [UR4+0x10], R0 ;  /* 0x00001000ff0075a7 */ /* 0x0002a20008021104 */
[----:B------:R-:W-:-:S04]  /*1eb0*/  ULEA.HI UR4, UR20, UR20, URZ, 0x1 ;  /* 0x0000001414047291 */ /* 0x000fc8000f8f08ff */
[----:B------:R-:W-:-:S04]  /*1ec0*/  USHF.L.U32 UR4, UR4, 0x6, URZ ;  /* 0x0000000604047899 */ /* 0x000fc800080006ff */
[----:B------:R-:W-:-:S04]  /*1ed0*/  ULOP3.LUT UR59, UR4, 0xffffff80, URZ, 0xc0, !UPT ;  /* 0xffffff80043b7892 */ /* 0x000fc8000f8ec0ff */
[----:B------:R-:W-:Y:S01]  /*1ee0*/  UIADD3 UR59, UPT, UPT, UR69, UR59, URZ ;  /* 0x0000003b453b7290 */ /* 0x000fe2000fffe0ff */
[----:B------:R-:W-:Y:S11]  /*1ef0*/  BRA.U !UP0, `(.L_x_25) ;  /* 0x0000000508687547 */ /* 0x000ff6000b800000 */
[----:B------:R-:W-:Y:S01]  /*1f00*/  UMOV UR23, UR68 ;  /* 0x0000004400177c82 */ /* 0x000fe20008000000 */
[----:B------:R-:W-:Y:S01]  /*1f10*/  UMOV UR7, UR29 ;  /* 0x0000001d00077c82 */ /* 0x000fe20008000000 */
[----:B------:R-:W-:-:S05]  /*1f20*/  UMOV UR42, 0x40 ;  /* 0x00000040002a7882 */ /* 0x000fca0000000000 */
.L_x_33:
[----:B------:R-:W-:Y:S01]  /*1f30*/  ULEA UR6, UR7, UR22, 0x3 ;  /* 0x0000001607067291 */ /* 0x000fe2000f8e18ff */
[----:B--2---:R-:W-:Y:S01]  /*1f40*/  @P4 MOV R2, 0x30000 ;  /* 0x0003000000024802 */ /* 0x004fe20000000f00 */
[----:B--23--:R-:W-:Y:S10]  /*1f50*/  @P1 BRA `(.L_x_26) ;  /* 0x00000000000c1947 */ /* 0x00cff40003800000 */
[----:B------:R-:W-:-:S04]  /*1f60*/  SHF.L.U32 R3, R12, 0x1f, RZ ;  /* 0x0000001f0c037819 */ /* 0x000fc800000006ff */
[----:B------:R-:W2:Y:S02]  /*1f70*/  SYNCS.PHASECHK.TRANS64.TRYWAIT P0, [UR6+0x10], R3 ;  /* 0x00001003ff0075a7 */ /* 0x000ea40008001106 */
[----:B--2---:R-:W-:Y:S05]  /*1f80*/  @!P0 BRA `(.L_x_27) ;  /* 0x0000009c00d08947 */ /* 0x004fea0003800000 */
.L_x_26:
[----:B------:R2:W-:Y:S01]  /*1f90*/  @P4 SYNCS.ARRIVE.TRANS64 RZ, [UR6], R2 ;  /* 0x00000002ffff49a7 */ /* 0x0005e20008000006 */
[----:B------:R-:W-:Y:S02]  /*1fa0*/  ULOP3.LUT UR4, UR53, 0x2, URZ, 0xfc, !UPT ;  /* 0x0000000235047892 */ /* 0x000fe4000f8efcff */
[----:B------:R-:W-:Y:S02]  /*1fb0*/  UIADD3 UR23, UPT, UPT, UR23, 0x1, URZ ;  /* 0x0000000117177890 */ /* 0x000fe4000fffe0ff */
[----:B------:R-:W-:Y:S02]  /*1fc0*/  UISETP.NE.AND UP0, UPT, UR4, 0x2, UPT ;  /* 0x000000020400788c */ /* 0x000fe4000bf05270 */
[----:B------:R-:W-:-:S07]  /*1fd0*/  UISETP.NE.AND UP2, UPT, UR23, 0x1, UPT ;  /* 0x000000011700788c */ /* 0x000fce000bf45270 */
[----:B------:R-:W-:Y:S05]  /*1fe0*/  BRA.U UP0, `(.L_x_28) ;  /* 0x0000000100047547 */ /* 0x000fea000b800000 */
[----:B------:R-:W-:Y:S05]  /*1ff0*/  BPT.TRAP 0x1 ;  /* 0x000000040000795c */ /* 0x000fea0000300000 */
.L_x_28:
[----:B------:R-:W-:Y:S04]  /*2000*/  BSSY.RECONVERGENT B0, `(.L_x_29) ;  /* 0x0000003000007945 */ /* 0x000fe80003800200 */
[----:B------:R-:W-:Y:S05]  /*2010*/  @!P3 BRA `(.L_x_30) ;  /* 0x000000000004b947 */ /* 0x000fea0003800000 */
[----:B------:R-:W-:Y:S05]  /*2020*/  BPT.TRAP 0x1 ;  /* 0x000000040000795c */ /* 0x000fea0000300000 */
.L_x_30:
[----:B------:R-:W-:Y:S05]  /*2030*/  BSYNC.RECONVERGENT B0 ;  /* 0x0000000000007941 */ /* 0x000fea0003800200 */
.L_x_29:
[----:B------:R-:W-:Y:S01]  /*2040*/  UIADD3 UR4, UPT, UPT, UR7, 0x1, URZ ;  /* 0x0000000107047890 */ /* 0x000fe2000fffe0ff */
[----:B------:R-:W-:Y:S01]  /*2050*/  BSSY.RECONVERGENT B0, `(.L_x_31) ;  /* 0x0000040000007945 */ /* 0x000fe20003800200 */
[----:B------:R-:W-:Y:S02]  /*2060*/  ELECT P0, URZ, PT ;  /* 0x0000000000ff782f */ /* 0x000fe40003800000 */
[----:B------:R-:W-:-:S04]  /*2070*/  UISETP.NE.AND UP0, UPT, UR4, 0x2, UPT ;  /* 0x000000020400788c */ /* 0x000fc8000bf05270 */
[----:B------:R-:W-:Y:S02]  /*2080*/  USEL UR5, URZ, 0x1, UP0 ;  /* 0x00000001ff057887 */ /* 0x000fe40008000000 */
[----:B------:R-:W-:-:S04]  /*2090*/  USEL UR29, UR4, URZ, UP0 ;  /* 0x000000ff041d7287 */ /* 0x000fc80008000000 */
[----:B------:R-:W-:Y:S01]  /*20a0*/  ULEA UR4, UR29, UR22, 0x3 ;  /* 0x000000161d047291 */ /* 0x000fe2000f8e18ff */
[----:B------:R-:W-:-:S04]  /*20b0*/  LOP3.LUT R12, R12, UR5, RZ, 0x3c, !PT ;  /* 0x000000050c0c7c12 */ /* 0x000fc8000f8e3cff */
[----:B-1----:R-:W-:-:S04]  /*20c0*/  SHF.L.U32 R0, R12, 0x1f, RZ ;  /* 0x0000001f0c007819 */ /* 0x002fc800000006ff */
[----:B------:R1:W3:Y:S01]  /*20d0*/  SYNCS.PHASECHK.TRANS64.TRYWAIT P1, [UR4+0x10], R0 ;  /* 0x00001000ff0075a7 */ /* 0x0002e20008021104 */
[----:B------:R-:W-:Y:S05]  /*20e0*/  @!P0 BRA `(.L_x_32) ;  /* 0x0000000000d88947 */ /* 0x000fea0003800000 */
[----:B------:R-:W-:Y:S02]  /*20f0*/  ULEA UR32, UR7, UR38, 0xd ;  /* 0x0000002607207291 */ /* 0x000fe4000f8e68ff */
[----:B------:R-:W-:Y:S02]  /*2100*/  UIADD3 UR4, UP1, UPT, UR54, 0x80, URZ ;  /* 0x0000008036047890 */ /* 0x000fe4000ff3e0ff */
[----:B------:R-:W-:Y:S02]  /*2110*/  ULEA UR13, UR7, UR37, 0xe ;  /* 0x00000025070d7291 */ /* 0x000fe4000f8e70ff */
[----:B------:R-:W-:Y:S02]  /*2120*/  ULEA UR32, UR32, UR22, 0x2 ;  /* 0x0000001620207291 */ /* 0x000fe4000f8e10ff */
[----:B------:R-:W-:Y:S02]  /*2130*/  UIADD3 UR14, UP0, UPT, UR54, 0x180, URZ ;  /* 0x00000180360e7890 */ /* 0x000fe4000ff1e0ff */
[----:B------:R-:W-:-:S02]  /*2140*/  UIADD3 UR58, UPT, UPT, UR42, -0x40, URZ ;  /* 0xffffffc02a3a7890 */ /* 0x000fc4000fffe0ff */
[----:B------:R-:W-:Y:S02]  /*2150*/  ULOP3.LUT UR57, UR6, 0xfefffff8, URZ, 0xc0, !UPT ;  /* 0xfefffff806397892 */ /* 0x000fe4000f8ec0ff */
[----:B------:R-:W-:Y:S02]  /*2160*/  UIADD3.X UR5, UPT, UPT, URZ, UR55, URZ, UP1, !UPT ;  /* 0x00000037ff057290 */ /* 0x000fe40008ffe4ff */
[----:B------:R-:W-:Y:S02]  /*2170*/  ULEA UR13, UR13, UR22, 0x2 ;  /* 0x000000160d0d7291 */ /* 0x000fe4000f8e10ff */
[----:B------:R-:W-:Y:S02]  /*2180*/  UIADD3 UR56, UPT, UPT, UR32, 0x8400, URZ ;  /* 0x0000840020387890 */ /* 0x000fe4000fffe0ff */
[----:B------:R-:W-:Y:S02]  /*2190*/  UPRMT UR17, URZ, 0x5410, UR31 ;  /* 0x00005410ff117896 */ /* 0x000fe4000800001f */
[----:B------:R-:W-:-:S02]  /*21a0*/  UIADD3 UR50, UPT, UPT, UR42, -0x20, URZ ;  /* 0xffffffe02a327890 */ /* 0x000fc4000fffe0ff */
[----:B------:R-:W-:Y:S02]  /*21b0*/  UIADD3 UR48, UPT, UPT, UR32, 0xa400, URZ ;  /* 0x0000a40020307890 */ /* 0x000fe4000fffe0ff */
[----:B------:R-:W-:Y:S02]  /*21c0*/  UIADD3 UR40, UPT, UPT, UR32, 0xc400, URZ ;  /* 0x0000c40020287890 */ /* 0x000fe4000fffe0ff */
[----:B------:R-:W-:Y:S02]  /*21d0*/  UIADD3 UR34, UPT, UPT, UR42, 0x20, URZ ;  /* 0x000000202a227890 */ /* 0x000fe4000fffe0ff */
[----:B------:R-:W-:Y:S02]  /*21e0*/  UIADD3 UR32, UPT, UPT, UR32, 0xe400, URZ ;  /* 0x0000e40020207890 */ /* 0x000fe4000fffe0ff */
[----:B------:R-:W-:Y:S02]  /*21f0*/  UIADD3.X UR15, UPT, UPT, URZ, UR55, URZ, UP0, !UPT ;  /* 0x00000037ff0f7290 */ /* 0x000fe400087fe4ff */
[----:B------:R-:W-:-:S02]  /*2200*/  UPRMT UR21, URZ, 0x5410, UR30 ;  /* 0x00005410ff157896 */ /* 0x000fc4000800001e */
[----:B------:R-:W-:Y:S02]  /*2210*/  UIADD3 UR24, UPT, UPT, UR13, 0x18400, URZ ;  /* 0x000184000d187890 */ /* 0x000fe4000fffe0ff */
[----:B------:R-:W-:Y:S01]  /*2220*/  UIADD3 UR8, UPT, UPT, UR13, 0x1c400, URZ ;  /* 0x0001c4000d087890 */ /* 0x000fe2000fffe0ff */
[----:B------:R-:W-:Y:S01]  /*2230*/  UMOV UR46, 0x0 ;  /* 0x00000000002e7882 */ /* 0x000fe20000000000 */
[----:B------:R-:W-:Y:S01]  /*2240*/  UMOV UR47, 0x10000000 ;  /* 0x10000000002f7882 */ /* 0x000fe20000000000 */
[----:B------:R-:W-:Y:S01]  /*2250*/  UMOV UR51, UR59 ;  /* 0x0000003b00337c82 */ /* 0x000fe20008000000 */
[----:B------:R-:W-:Y:S01]  /*2260*/  UMOV UR52, UR60 ;  /* 0x0000003c00347c82 */ /* 0x000fe20008000000 */
[----:B------:R-:W-:Y:S01]  /*2270*/  UMOV UR49, UR57 ;  /* 0x0000003900317c82 */ /* 0x000fe20008000000 */
[----:B------:R-:W-:Y:S01]  /*2280*/  UMOV UR43, UR59 ;  /* 0x0000003b002b7c82 */ /* 0x000fe20008000000 */
[----:B------:R-:W-:Y:S01]  /*2290*/  UMOV UR44, UR60 ;  /* 0x0000003c002c7c82 */ /* 0x000fe20008000000 */
[----:B------:R-:W-:Y:S01]  /*22a0*/  UMOV UR41, UR57 ;  /* 0x0000003900297c82 */ /* 0x000fe20008000000 */
[----:B------:R-:W-:Y:S01]  /*22b0*/  UTMALDG.3D.MULTICAST.2CTA [UR56], [UR4], UR17, desc[UR46] ;  /* 0x00002e38040073b4 */ /* 0x000fe20008211811 */
[----:B------:R-:W-:Y:S01]  /*22c0*/  UMOV UR35, UR59 ;  /* 0x0000003b00237c82 */ /* 0x000fe20008000000 */
        /* <DEDUP_REMOVED lines=10> */
[----:B------:R-:W-:Y:S01]  /*2370*/  UIADD3 UR16, UPT, UPT, UR13, 0x20400, URZ ;  /* 0x000204000d107890 */ /* 0x000fe2000fffe0ff */
[----:B------:R-:W-:Y:S01]  /*2380*/  UMOV UR18, UR42 ;  /* 0x0000002a00127c82 */ /* 0x000fe20008000000 */
[----:B------:R-:W-:Y:S01]  /*2390*/  UMOV UR19, UR27 ;  /* 0x0000001b00137c82 */ /* 0x000fe20008000000 */
[----:B------:R-:W-:Y:S01]  /*23a0*/  UTMALDG.3D.MULTICAST.2CTA [UR40], [UR4], UR17, desc[UR46] ;  /* 0x00002e28040073b4 */ /* 0x000fe20008211811 */
[----:B------:R-:W-:Y:S01]  /*23b0*/  UMOV UR20, UR60 ;  /* 0x0000003c00147c82 */ /* 0x000fe20008000000 */
[----:B------:R4:W-:Y:S01]  /*23c0*/  UTMALDG.3D.MULTICAST.2CTA [UR32], [UR4], UR17, desc[UR46] ;  /* 0x00002e20040073b4 */ /* 0x0009e20008211811 */
[----:B------:R-:W-:Y:S01]  /*23d0*/  UTMALDG.3D.MULTICAST.2CTA [UR24], [UR14], UR21, desc[UR46] ;  /* 0x00002e180e0073b4 */ /* 0x000fe20008211815 */
[----:B------:R2:W-:Y:S01]  /*23e0*/  UTMALDG.3D.MULTICAST.2CTA [UR8], [UR14], UR21, desc[UR46] ;  /* 0x00002e080e0073b4 */ /* 0x0005e20008211815 */
[----:B----4-:R-:W-:-:S02]  /*23f0*/  UMOV UR17, UR57 ;  /* 0x0000003900117c82 */ /* 0x010fc40008000000 */
[----:B------:R4:W-:Y:S01]  /*2400*/  UTMALDG.3D.MULTICAST.2CTA [UR16], [UR14], UR21, desc[UR46] ;  /* 0x00002e100e0073b4 */ /* 0x0009e20008211815 */
[----:B--2---:R-:W-:Y:S01]  /*2410*/  UIADD3 UR8, UPT, UPT, UR13, 0x24400, URZ ;  /* 0x000244000d087890 */ /* 0x004fe2000fffe0ff */
[----:B------:R-:W-:-:S08]  /*2420*/  UMOV UR10, UR34 ;  /* 0x00000022000a7c82 */ /* 0x000fd00008000000 */
[----:B------:R4:W-:Y:S02]  /*2430*/  UTMALDG.3D.MULTICAST.2CTA [UR8], [UR14], UR21, desc[UR46] ;  /* 0x00002e080e0073b4 */ /* 0x0009e40008211815 */
[----:B----4-:R-:W-:Y:S01]  /*2440*/  NOP ;  /* 0x0000000000007918 */ /* 0x010fe20000000000 */
.L_x_32:
[----:B------:R-:W-:Y:S05]  /*2450*/  BSYNC.RECONVERGENT B0 ;  /* 0x0000000000007941 */ /* 0x000fea0003800200 */
.L_x_31:
[----:B------:R-:W-:Y:S01]  /*2460*/  UIADD3 UR42, UPT, UPT, UR42, 0x80, URZ ;  /* 0x000000802a2a7890 */ /* 0x000fe2000fffe0ff */
[----:B------:R-:W-:Y:S01]  /*2470*/  UMOV UR7, UR29 ;  /* 0x0000001d00077c82 */ /* 0x000fe20008000000 */
[----:B------:R-:W-:Y:S01]  /*2480*/  UMOV UR21, UR61 ;  /* 0x0000003d00157c82 */ /* 0x000fe20008000000 */
[----:B------:R-:W-:Y:S09]  /*2490*/  BRA.U UP2, `(.L_x_33) ;  /* 0xfffffff902a47547 */ /* 0x000ff2000b83ffff */
.L_x_25:
[----:B------:R-:W-:Y:S01]  /*24a0*/  ULEA UR4, UR29, UR22, 0x3 ;  /* 0x000000161d047291 */ /* 0x000fe2000f8e18ff */
[----:B-1----:R-:W-:Y:S01]  /*24b0*/  SHF.L.U32 R0, R12, 0x1f, RZ ;  /* 0x0000001f0c007819 */ /* 0x002fe200000006ff */
[----:B------:R-:W-:Y:S01]  /*24c0*/  @!P2 SYNCS.ARRIVE.TRANS64.A1T0 RZ, [UR22+0x68], RZ ;  /* 0x000068ffffffa9a7 */ /* 0x000fe20008100016 */
[----:B------:R-:W-:-:S06]  /*24d0*/  UISETP.GT.AND UP0, UPT, UR67, UR66, UPT ;  /* 0x000000424300728c */ /* 0x000fcc000bf04270 */
[----:B--23--:R1:W2:Y:S03]  /*24e0*/  SYNCS.PHASECHK.TRANS64.TRYWAIT P1, [UR4+0x10], R0 ;  /* 0x00001000ff0075a7 */ /* 0x00c2a60008021104 */
[----:B------:R-:W-:Y:S05]  /*24f0*/  BRA.U !UP0, `(.L_x_34) ;  /* 0x0000000508607547 */ /* 0x000fea000b800000 */
[----:B------:R-:W-:Y:S01]  /*2500*/  UIADD3 UR45, UPT, UPT, UR70, UR21, URZ ;  /* 0x00000015462d7290 */ /* 0x000fe2000fffe0ff */
[----:B------:R-:W-:-:S11]  /*2510*/  UMOV UR7, UR29 ;  /* 0x0000001d00077c82 */ /* 0x000fd60008000000 */
.L_x_42:
[----:B------:R-:W-:Y:S01]  /*2520*/  ULEA UR6, UR7, UR22, 0x3 ;  /* 0x0000001607067291 */ /* 0x000fe2000f8e18ff */
[----:B--2---:R-:W-:Y:S01]  /*2530*/  @P4 MOV R2, 0x30000 ;  /* 0x0003000000024802 */ /* 0x004fe20000000f00 */
[----:B--23--:R-:W-:Y:S10]  /*2540*/  @P1 BRA `(.L_x_35) ;  /* 0x00000000000c1947 */ /* 0x00cff40003800000 */
[----:B------:R-:W-:-:S04]  /*2550*/  SHF.L.U32 R3, R12, 0x1f, RZ ;  /* 0x0000001f0c037819 */ /* 0x000fc800000006ff */
[----:B------:R-:W2:Y:S02]  /*2560*/  SYNCS.PHASECHK.TRANS64.TRYWAIT P0, [UR6+0x10], R3 ;  /* 0x00001003ff0075a7 */ /* 0x000ea40008001106 */
[----:B--2---:R-:W-:Y:S05]  /*2570*/  @!P0 BRA `(.L_x_36) ;  /* 0x00000098006c8947 */ /* 0x004fea0003800000 */
.L_x_35:
[----:B------:R2:W-:Y:S01]  /*2580*/  @P4 SYNCS.ARRIVE.TRANS64 RZ, [UR6], R2 ;  /* 0x00000002ffff49a7 */ /* 0x0005e20008000006 */
[----:B------:R-:W-:-:S04]  /*2590*/  ULOP3.LUT UR4, UR53, 0x2, URZ, 0xfc, !UPT ;  /* 0x0000000235047892 */ /* 0x000fc8000f8efcff */
[----:B------:R-:W-:-:S09]  /*25a0*/  UISETP.NE.AND UP0, UPT, UR4, 0x2, UPT ;  /* 0x000000020400788c */ /* 0x000fd2000bf05270 */
[----:B------:R-:W-:Y:S05]  /*25b0*/  BRA.U UP0, `(.L_x_37) ;  /* 0x0000000100047547 */ /* 0x000fea000b800000 */
[----:B------:R-:W-:Y:S05]  /*25c0*/  BPT.TRAP 0x1 ;  /* 0x000000040000795c */ /* 0x000fea0000300000 */
.L_x_37:
[----:B------:R-:W-:Y:S04]  /*25d0*/  BSSY.RECONVERGENT B0, `(.L_x_38) ;  /* 0x0000003000007945 */ /* 0x000fe80003800200 */
[----:B------:R-:W-:Y:S05]  /*25e0*/  @!P3 BRA `(.L_x_39) ;  /* 0x000000000004b947 */ /* 0x000fea0003800000 */
[----:B------:R-:W-:Y:S05]  /*25f0*/  BPT.TRAP 0x1 ;  /* 0x000000040000795c */ /* 0x000fea0000300000 */
.L_x_39:
[----:B------:R-:W-:Y:S05]  /*2600*/  BSYNC.RECONVERGENT B0 ;  /* 0x0000000000007941 */ /* 0x000fea0003800200 */
.L_x_38:
        /* <DEDUP_REMOVED lines=15> */
[----:B------:R-:W-:Y:S02]  /*2700*/  USHF.L.U32 UR58, UR21, 0x7, URZ ;  /* 0x00000007153a7899 */ /* 0x000fe400080006ff */
[----:B------:R-:W-:-:S02]  /*2710*/  UIADD3 UR14, UP0, UPT, UR54, 0x180, URZ ;  /* 0x00000180360e7890 */ /* 0x000fc4000ff1e0ff */
[----:B------:R-:W-:Y:S02]  /*2720*/  ULOP3.LUT UR57, UR6, 0xfefffff8, URZ, 0xc0, !UPT ;  /* 0xfefffff806397892 */ /* 0x000fe4000f8ec0ff */
[----:B------:R-:W-:Y:S02]  /*2730*/  UIADD3.X UR5, UPT, UPT, URZ, UR55, URZ, UP1, !UPT ;  /* 0x00000037ff057290 */ /* 0x000fe40008ffe4ff */
[----:B------:R-:W-:Y:S02]  /*2740*/  ULEA UR13, UR13, UR22, 0x2 ;  /* 0x000000160d0d7291 */ /* 0x000fe4000f8e10ff */
[----:B------:R-:W-:Y:S02]  /*2750*/  UIADD3 UR56, UPT, UPT, UR32, 0x8400, URZ ;  /* 0x0000840020387890 */ /* 0x000fe4000fffe0ff */
[----:B------:R-:W-:Y:S02]  /*2760*/  UPRMT UR16, URZ, 0x5410, UR31 ;  /* 0x00005410ff107896 */ /* 0x000fe4000800001f */
[----:B------:R-:W-:-:S02]  /*2770*/  UIADD3 UR50, UPT, UPT, UR58, 0x20, URZ ;  /* 0x000000203a327890 */ /* 0x000fc4000fffe0ff */
[----:B------:R-:W-:Y:S02]  /*2780*/  UIADD3 UR48, UPT, UPT, UR32, 0xa400, URZ ;  /* 0x0000a40020307890 */ /* 0x000fe4000fffe0ff */
[----:B------:R-:W-:Y:S02]  /*2790*/  UIADD3 UR42, UPT, UPT, UR58, 0x40, URZ ;  /* 0x000000403a2a7890 */ /* 0x000fe4000fffe0ff */
[----:B------:R-:W-:Y:S02]  /*27a0*/  UIADD3 UR40, UPT, UPT, UR32, 0xc400, URZ ;  /* 0x0000c40020287890 */ /* 0x000fe4000fffe0ff */
[----:B------:R-:W-:Y:S02]  /*27b0*/  UIADD3 UR34, UPT, UPT, UR58, 0x60, URZ ;  /* 0x000000603a227890 */ /* 0x000fe4000fffe0ff */
[----:B------:R-:W-:Y:S02]  /*27c0*/  UIADD3 UR32, UPT, UPT, UR32, 0xe400, URZ ;  /* 0x0000e40020207890 */ /* 0x000fe4000fffe0ff */
[----:B------:R-:W-:-:S02]  /*27d0*/  UIADD3.X UR15, UPT, UPT, URZ, UR55, URZ, UP0, !UPT ;  /* 0x00000037ff0f7290 */ /* 0x000fc400087fe4ff */
[----:B------:R-:W-:Y:S02]  /*27e0*/  UPRMT UR23, URZ, 0x5410, UR30 ;  /* 0x00005410ff177896 */ /* 0x000fe4000800001e */
        /* <DEDUP_REMOVED lines=27> */
[----:B------:R4:W-:Y:S01]  /*29a0*/  UTMALDG.3D.MULTICAST.2CTA [UR32], [UR4], UR16, desc[UR46] ;  /* 0x00002e20040073b4 */ /* 0x0009e20008211810 */
[----:B------:R-:W-:Y:S01]  /*29b0*/  UTMALDG.3D.MULTICAST.2CTA [UR24], [UR14], UR23, desc[UR46] ;  /* 0x00002e180e0073b4 */ /* 0x000fe20008211817 */
[----:B------:R2:W-:Y:S01]  /*29c0*/  UTMALDG.3D.MULTICAST.2CTA [UR8], [UR14], UR23, desc[UR46] ;  /* 0x00002e080e0073b4 */ /* 0x0005e20008211817 */
[----:B----4-:R-:W-:-:S09]  /*29d0*/  UIADD3 UR16, UPT, UPT, UR13, 0x20400, URZ ;  /* 0x000204000d107890 */ /* 0x010fd2000fffe0ff */
[----:B------:R4:W-:Y:S01]  /*29e0*/  UTMALDG.3D.MULTICAST.2CTA [UR16], [UR14], UR23, desc[UR46] ;  /* 0x00002e100e0073b4 */ /* 0x0009e20008211817 */
[----:B--2---:R-:W-:Y:S01]  /*29f0*/  UIADD3 UR8, UPT, UPT, UR13, 0x24400, URZ ;  /* 0x000244000d087890 */ /* 0x004fe2000fffe0ff */
[----:B------:R-:W-:-:S08]  /*2a00*/  UMOV UR10, UR34 ;  /* 0x00000022000a7c82 */ /* 0x000fd00008000000 */
[----:B------:R4:W-:Y:S02]  /*2a10*/  UTMALDG.3D.MULTICAST.2CTA [UR8], [UR14], UR23, desc[UR46] ;  /* 0x00002e080e0073b4 */ /* 0x0009e40008211817 */
[----:B----4-:R-:W-:Y:S01]  /*2a20*/  NOP ;  /* 0x0000000000007918 */ /* 0x010fe20000000000 */
.L_x_41:
[----:B------:R-:W-:Y:S05]  /*2a30*/  BSYNC.RECONVERGENT B0 ;  /* 0x0000000000007941 */ /* 0x000fea0003800200 */
.L_x_40:
[----:B------:R-:W-:Y:S01]  /*2a40*/  UIADD3 UR21, UPT, UPT, UR21, 0x1, URZ ;  /* 0x0000000115157890 */ /* 0x000fe2000fffe0ff */
[----:B------:R-:W-:-:S03]  /*2a50*/  UMOV UR7, UR29 ;  /* 0x0000001d00077c82 */ /* 0x000fc60008000000 */
[----:B------:R-:W-:-:S09]  /*2a60*/  UISETP.NE.AND UP0, UPT, UR21, UR45, UPT ;  /* 0x0000002d1500728c */ /* 0x000fd2000bf05270 */
[----:B------:R-:W-:Y:S05]  /*2a70*/  BRA.U UP0, `(.L_x_42) ;  /* 0xfffffff900a87547 */ /* 0x000fea000b83ffff */
.L_x_34:
[C---:B------:R-:W-:Y:S01]  /*2a80*/  LEA R3, R11.reuse, UR22, 0x3 ;  /* 0x000000160b037c11 */ /* 0x040fe2000f8e18ff */
[----:B------:R-:W-:Y:S01]  /*2a90*/  NOP ;  /* 0x0000000000007918 */ /* 0x000fe20000000000 */
[----:B-1----:R-:W-:Y:S02]  /*2aa0*/  SHF.L.U32 R0, R10, 0x1f, RZ ;  /* 0x0000001f0a007819 */ /* 0x002fe400000006ff */
[----:B------:R-:W-:Y:S02]  /*2ab0*/  LEA R4, R11, UR22, 0x4 ;  /* 0x000000160b047c11 */ /* 0x000fe4000f8e20ff */
[----:B------:R-:W1:Y:S02]  /*2ac0*/  SYNCS.PHASECHK.TRANS64.TRYWAIT P0, [R3+URZ+0x70], R0 ;  /* 0x00007000030075a7 */ /* 0x000e6400080011ff */
[----:B-1----:R-:W-:Y:S05]  /*2ad0*/  @!P0 BRA `(.L_x_43) ;  /* 0x00000094002c8947 */ /* 0x002fea0003800000 */
.L_x_190:
[----:B------:R-:W4:Y:S01]  /*2ae0*/  LDS.128 R4, [R4+0x100] ;  /* 0x0001000004047984 */ /* 0x000f220000000c00 */
[----:B------:R-:W-:Y:S01]  /*2af0*/  UISETP.GE.AND UP0, UPT, UR39, 0x1, UPT ;  /* 0x000000012700788c */ /* 0x000fe2000bf06270 */
[----:B------:R-:W-:Y:S01]  /*2b00*/  @!PT LDS RZ, [RZ] ;  /* 0x00000000fffff984 */ /* 0x000fe20000000800 */
[----:B------:R-:W-:Y:S01]  /*2b10*/  @!PT LDS RZ, [RZ] ;  /* 0x00000000fffff984 */ /* 0x000fe20000000800 */
[----:B------:R-:W-:Y:S01]  /*2b20*/  @!PT LDS RZ, [RZ] ;  /* 0x00000000fffff984 */ /* 0x000fe20000000800 */
[----:B------:R-:W-:Y:S01]  /*2b30*/  @!PT LDS RZ, [RZ] ;  /* 0x00000000fffff984 */ /* 0x000fe20000000800 */
[----:B------:R1:W-:Y:S06]  /*2b40*/  MEMBAR.ALL.CTA ;  /* 0x0000000000007992 */ /* 0x0003ec0000008000 */
[----:B-1----:R-:W1:Y:S01]  /*2b50*/  FENCE.VIEW.ASYNC.S ;  /* 0x00000000000073c6 */ /* 0x002e620000000000 */
[----:B----4-:R-:W-:-:S13]  /*2b60*/  LOP3.LUT P0, RZ, R6, 0x1, RZ, 0xc0, !PT ;  /* 0x0000000106ff7812 */ /* 0x010fda000780c0ff */
[----:B-1----:R-:W-:Y:S01]  /*2b70*/  VOTEU.ANY UP1, P0 ;  /* 0x0000000000ff7886 */ /* 0x002fe20000020100 */
[----:B------:R-:W-:-:S13]  /*2b80*/  PLOP3.LUT P0, PT, PT, PT, UP1, 0x80, 0x8 ;  /* 0x000000000008781c */ /* 0x000fda0003f0f018 */
[----:B------:R-:W-:Y:S02]  /*2b90*/  @P0 LOP3.LUT R0, R5, 0xffff, RZ, 0xc0, !PT ;  /* 0x0000ffff05000812 */ /* 0x000fe400078ec0ff */
[----:B--2---:R-:W-:Y:S02]  /*2ba0*/  @P0 MOV R2, R4 ;  /* 0x0000000400020202 */ /* 0x004fe40000000f00 */
[----:B------:R-:W-:Y:S01]  /*2bb0*/  @P0 R2UR UR5, R0 ;  /* 0x00000000000502ca */ /* 0x000fe200000e0000 */
[----:B------:R-:W-:Y:S01]  /*2bc0*/  VIADD R0, R3, 0x80 ;  /* 0x0000008003007836 */ /* 0x000fe20000000000 */
[----:B------:R-:W-:Y:S02]  /*2bd0*/  @P0 SHF.R.U32.HI R4, RZ, 0x10, R5 ;  /* 0x00000010ff040819 */ /* 0x000fe40000011605 */
[----:B------:R-:W-:Y:S02]  /*2be0*/  @P0 R2UR UR6, R2 ;  /* 0x00000000020602ca */ /* 0x000fe400000e0000 */
[----:B------:R-:W-:-:S02]  /*2bf0*/  PRMT R0, RZ, 0x654, R0 ;  /* 0x00000654ff007816 */ /* 0x000fc40000000000 */
[----:B------:R-:W-:Y:S02]  /*2c00*/  @P0 R2UR UR4, R4 ;  /* 0x00000000040402ca */ /* 0x000fe400000e0000 */
[----:B------:R1:W-:Y:S03]  /*2c10*/  SYNCS.ARRIVE.TRANS64.RED.A1T0 RZ, [R0+URZ], RZ ;  /* 0x000000ff00ff79a7 */ /* 0x0003e600081004ff */
[----:B------:R-:W-:-:S04]  /*2c20*/  @UP1 UMOV UR62, UR5 ;  /* 0x00000005003e1c82 */ /* 0x000fc80008000000 */
[----:B------:R-:W-:-:S04]  /*2c30*/  @UP1 UMOV UR63, UR6 ;  /* 0x00000006003f1c82 */ /* 0x000fc80008000000 */
[----:B------:R-:W-:Y:S01]  /*2c40*/  @UP1 UMOV UR60, UR4 ;  /* 0x00000004003c1c82 */ /* 0x000fe20008000000 */
[----:B------:R-:W-:Y:S05]  /*2c50*/  BRA.U !UP0, `(.L_x_44) ;  /* 0x0000000108d47547 */ /* 0x000fea000b800000 */
[----:B------:R-:W2:Y:S01]  /*2c60*/  LDCU.128 UR12, c[0x0][0xb10] ;  /* 0x00016200ff0c77ac */ /* 0x000ea20008000c00 */
[----:B------:R-:W4:Y:S01]  /*2c70*/  LDCU UR21, c[0x0][0xb20] ;  /* 0x00016400ff1577ac */ /* 0x000f220008000800 */
[----:B------:R-:W3:Y:S01]  /*2c80*/  LDCU UR20, c[0x0][0xb0c] ;  /* 0x00016180ff1477ac */ /* 0x000ee20008000800 */
[----:B------:R-:W1:Y:S01]  /*2c90*/  LDCU.64 UR8, c[0x0][0xb28] ;  /* 0x00016500ff0877ac */ /* 0x000e620008000a00 */
[----:B------:R-:W-:Y:S02]  /*2ca0*/  UISETP.NE.AND UP3, UPT, UR39, 0x1, UPT ;  /* 0x000000012700788c */ /* 0x000fe4000bf65270 */
[----:B--2---:R-:W-:Y:S02]  /*2cb0*/  UIMAD.WIDE.U32 UR6, UR64, UR15, URZ ;  /* 0x0000000f400672a5 */ /* 0x004fe4000f8e00ff */
[----:B------:R-:W-:Y:S02]  /*2cc0*/  UIMAD.WIDE.U32 UR4, UR65, UR12, URZ ;  /* 0x0000000c410472a5 */ /* 0x000fe4000f8e00ff */
[----:B------:R-:W-:-:S02]  /*2cd0*/  UISETP.NE.AND UP0, UPT, UR14, 0x1, UPT ;  /* 0x000000010e00788c */ /* 0x000fc4000bf05270 */
[----:B------:R-:W-:Y:S01]  /*2ce0*/  UIMAD.WIDE.U32 UR18, UR62, UR15, URZ ;  /* 0x0000000f3e1272a5 */ /* 0x000fe2000f8e00ff */
[----:B------:R-:W-:Y:S02]  /*2cf0*/  UMOV UR6, UR7 ;  /* 0x0000000700067c82 */ /* 0x000fe40008000000 */
[----:B------:R-:W-:Y:S01]  /*2d00*/  UMOV UR4, UR5 ;  /* 0x0000000500047c82 */ /* 0x000fe20008000000 */
[----:B----4-:R-:W-:Y:S02]  /*2d10*/  USHF.R.U32.HI UR6, URZ, UR21, UR6 ;  /* 0x00000015ff067299 */ /* 0x010fe40008011606 */
[----:B---3--:R-:W-:Y:S02]  /*2d20*/  UISETP.NE.AND UP2, UPT, UR20, 0x1, UPT ;  /* 0x000000011400788c */ /* 0x008fe4000bf45270 */
[----:B------:R-:W-:Y:S02]  /*2d30*/  USHF.R.U32.HI UR4, URZ, UR13, UR4 ;  /* 0x0000000dff047299 */ /* 0x000fe40008011604 */
[----:B------:R-:W-:-:S02]  /*2d40*/  USEL UR5, UR64, UR6, !UP0 ;  /* 0x0000000640057287 */ /* 0x000fc4000c000000 */
[----:B------:R-:W-:Y:S02]  /*2d50*/  USEL UR6, UR65, UR4, !UP2 ;  /* 0x0000000441067287 */ /* 0x000fe4000d000000 */
[----:B-1----:R-:W-:Y:S01]  /*2d60*/  UIMAD.WIDE.U32 UR10, UR5, UR8, URZ ;  /* 0x00000008050a72a5 */ /* 0x002fe2000f8e00ff */
[----:B------:R-:W-:Y:S01]  /*2d70*/  UMOV UR4, UR19 ;  /* 0x0000001300047c82 */ /* 0x000fe20008000000 */
[----:B------:R-:W-:Y:S02]  /*2d80*/  UIMAD.WIDE.U32 UR16, UR63, UR12, URZ ;  /* 0x0000000c3f1072a5 */ /* 0x000fe4000f8e00ff */
[----:B------:R-:W-:-:S03]  /*2d90*/  UIMAD.WIDE.U32 UR18, UR6, UR8, URZ ;  /* 0x00000008061272a5 */ /* 0x000fc6000f8e00ff */
[----:B------:R-:W-:Y:S01]  /*2da0*/  UMOV UR10, UR11 ;  /* 0x0000000b000a7c82 */ /* 0x000fe20008000000 */
[----:B------:R-:W-:Y:S02]  /*2db0*/  USHF.R.U32.HI UR4, URZ, UR21, UR4 ;  /* 0x00000015ff047299 */ /* 0x000fe40008011604 */
[----:B------:R-:W-:Y:S01]  /*2dc0*/  @UP3 USHF.R.U32.HI UR5, URZ, UR9, UR10 ;  /* 0x00000009ff053299 */ /* 0x000fe2000801160a */
[----:B------:R-:W-:Y:S01]  /*2dd0*/  UMOV UR16, UR17 ;  /* 0x0000001100107c82 */ /* 0x000fe20008000000 */
[----:B------:R-:W-:Y:S01]  /*2de0*/  UMOV UR18, UR19 ;  /* 0x0000001300127c82 */ /* 0x000fe20008000000 */
[----:B------:R-:W-:Y:S02]  /*2df0*/  USHF.R.U32.HI UR13, URZ, UR13, UR16 ;  /* 0x0000000dff0d7299 */ /* 0x000fe40008011610 */
[----:B------:R-:W-:Y:S02]  /*2e00*/  USEL UR4, UR62, UR4, !UP0 ;  /* 0x000000043e047287 */ /* 0x000fe4000c000000 */
[----:B------:R-:W-:-:S02]  /*2e10*/  @UP3 USHF.R.U32.HI UR6, URZ, UR9, UR18 ;  /* 0x00000009ff063299 */ /* 0x000fc40008011612 */
[----:B------:R-:W-:Y:S02]  /*2e20*/  UIMAD UR7, UR39, UR5, URZ ;  /* 0x00000005270772a4 */ /* 0x000fe4000f8e02ff */
[----:B------:R-:W-:Y:S02]  /*2e30*/  USEL UR5, UR63, UR13, !UP2 ;  /* 0x0000000d3f057287 */ /* 0x000fe4000d000000 */
[----:B------:R-:W-:Y:S02]  /*2e40*/  UIMAD UR10, UR39, UR6, URZ ;  /* 0x00000006270a72a4 */ /* 0x000fe4000f8e02ff */
[----:B------:R-:W-:Y:S02]  /*2e50*/  UISETP.GE.AND UP0, UPT, UR4, UR7, UPT ;  /* 0x000000070400728c */ /* 0x000fe4000bf06270 */
[----:B------:R-:W-:Y:S02]  /*2e60*/  UIMAD.WIDE.U32 UR12, UR4, UR8, URZ ;  /* 0x00000008040c72a5 */ /* 0x000fe4000f8e00ff */
[----:B------:R-:W-:-:S02]  /*2e70*/  UISETP.GE.OR UP0, UPT, UR5, UR10, UP0 ;  /* 0x0000000a0500728c */ /* 0x000fc40008706670 */
        /* <DEDUP_REMOVED lines=19> */
.L_x_44:
[----:B------:R-:W2:Y:S02]  /*2fb0*/  LDCU UR4, c[0x0][0xb30] ;  /* 0x00016600ff0477ac */ /* 0x000ea40008000800 */
[----:B--2---:R-:W-:-:S09]  /*2fc0*/  UISETP.NE.AND UP0, UPT, UR4, 0x1, UPT ;  /* 0x000000010400788c */ /* 0x004fd2000bf05270 */
[----:B------:R-:W-:Y:S05]  /*2fd0*/  BRA.U UP0, `(.L_x_45) ;  /* 0x0000000100447547 */ /* 0x000fea000b800000 */
[----:B------:R-:W2:Y:S01]  /*2fe0*/  LDCU.128 UR8, c[0x0][0xb10] ;  /* 0x00016200ff0877ac */ /* 0x000ea20008000c00 */
[----:B------:R-:W4:Y:S01]  /*2ff0*/  LDCU UR12, c[0x0][0xb0c] ;  /* 0x00016180ff0c77ac */ /* 0x000f220008000800 */
[----:B------:R-:W1:Y:S01]  /*3000*/  LDCU UR13, c[0x0][0xb20] ;  /* 0x00016400ff0d77ac */ /* 0x000e620008000800 */
[----:B--2---:R-:W-:Y:S02]  /*3010*/  UIMAD.WIDE.U32 UR6, UR63, UR8, URZ ;  /* 0x000000083f0672a5 */ /* 0x004fe4000f8e00ff */
[----:B------:R-:W-:Y:S02]  /*3020*/  UIMAD.WIDE.U32 UR4, UR62, UR11, URZ ;  /* 0x0000000b3e0472a5 */ /* 0x000fe4000f8e00ff */
[----:B----4-:R-:W-:Y:S02]  /*3030*/  UISETP.NE.AND UP2, UPT, UR12, 0x1, UPT ;  /* 0x000000010c00788c */ /* 0x010fe4000bf45270 */
[----:B------:R-:W-:Y:S01]  /*3040*/  UISETP.NE.AND UP0, UPT, UR10, 0x1, UPT ;  /* 0x000000010a00788c */ /* 0x000fe2000bf05270 */
[----:B------:R-:W-:-:S02]  /*3050*/  UMOV UR6, UR7 ;  /* 0x0000000700067c82 */ /* 0x000fc40008000000 */
[----:B------:R-:W-:Y:S01]  /*3060*/  UMOV UR4, UR5 ;  /* 0x0000000500047c82 */ /* 0x000fe20008000000 */
[----:B------:R-:W-:Y:S02]  /*3070*/  USHF.R.U32.HI UR9, URZ, UR9, UR6 ;  /* 0x00000009ff097299 */ /* 0x000fe40008011606 */
[----:B-1----:R-:W-:Y:S02]  /*3080*/  USHF.R.U32.HI UR4, URZ, UR13, UR4 ;  /* 0x0000000dff047299 */ /* 0x002fe40008011604 */
[----:B------:R-:W-:Y:S02]  /*3090*/  USEL UR5, UR63, UR9, !UP2 ;  /* 0x000000093f057287 */ /* 0x000fe4000d000000 */
[----:B------:R-:W-:-:S04]  /*30a0*/  USEL UR4, UR62, UR4, !UP0 ;  /* 0x000000043e047287 */ /* 0x000fc8000c000000 */
[----:B------:R-:W-:Y:S02]  /*30b0*/  UIADD3 UR6, UPT, UPT, UR5, -UR4, URZ ;  /* 0x8000000405067290 */ /* 0x000fe4000fffe0ff */
[----:B------:R-:W-:Y:S02]  /*30c0*/  UIADD3 UR4, UPT, UPT, -UR5, UR4, URZ ;  /* 0x0000000405047290 */ /* 0x000fe4000fffe1ff */
[----:B------:R-:W-:Y:S02]  /*30d0*/  UIMAD UR62, UR6, UR10, UR62 ;  /* 0x0000000a063e72a4 */ /* 0x000fe4000f8e023e */
[----:B------:R-:W-:-:S12]  /*30e0*/  UIMAD UR63, UR4, UR12, UR63 ;  /* 0x0000000c043f72a4 */ /* 0x000fd8000f8e023f */
.L_x_45:
[----:B------:R-:W-:Y:S01]  /*30f0*/  VIADD R11, R11, 0x1 ;  /* 0x000000010b0b7836 */ /* 0x000fe20000000000 */
[----:B------:R-:W-:Y:S02]  /*3100*/  R2UR UR5, R58 ;  /* 0x000000003a0572ca */ /* 0x000fe400000e0000 */
[----:B------:R-:W-:Y:S02]  /*3110*/  R2UR UR4, R57 ;  /* 0x00000000390472ca */ /* 0x000fe400000e0000 */
[C---:B------:R-:W-:Y:S02]  /*3120*/  ISETP.NE.AND P0, PT, R11.reuse, 0x2, PT ;  /* 0x000000020b00780c */ /* 0x040fe40003f05270 */
[----:B------:R-:W-:Y:S02]  /*3130*/  PLOP3.LUT P2, PT, PT, PT, PT, 0x80, 0x8 ;  /* 0x000000000008781c */ /* 0x000fe40003f4f070 */
[----:B-1----:R-:W-:Y:S02]  /*3140*/  SEL R0, RZ, 0x1, P0 ;  /* 0x00000001ff007807 */ /* 0x002fe40000000000 */
[----:B------:R-:W-:-:S02]  /*3150*/  SEL R11, R11, RZ, P0 ;  /* 0x000000ff0b0b7207 */ /* 0x000fc40000000000 */
[----:B------:R-:W-:Y:S01]  /*3160*/  LOP3.LUT R10, R10, R0, RZ, 0x3c, !PT ;  /* 0x000000000a0a7212 */ /* 0x000fe200078e3cff */
[----:B------:R-:W-:Y:S02]  /*3170*/  UIADD3 UR20, UPT, UPT, UR63, UR5, URZ ;  /* 0x000000053f147290 */ /* 0x000fe4000fffe0ff */
[----:B------:R-:W-:Y:S01]  /*3180*/  UIADD3 UR27, UPT, UPT, UR62, UR4, URZ ;  /* 0x000000043e1b7290 */ /* 0x000fe2000fffe0ff */
[----:B------:R-:W-:Y:S11]  /*3190*/  BRA.U UP1, `(.L_x_46) ;  /* 0xffffffe901d87547 */ /* 0x000ff6000b83ffff */
[----:B------:R-:W-:Y:S01]  /*31a0*/  UIADD3 UR22, UPT, UPT, UR22, 0x10, URZ ;  /* 0x0000001016167890 */ /* 0x000fe2000fffe0ff */
[----:B------:R-:W-:-:S03]  /*31b0*/  SHF.L.U32 R2, R12, 0x1f, RZ ;  /* 0x0000001f0c027819 */ /* 0x000fc600000006ff */
[----:B------:R-:W-:-:S09]  /*31c0*/  ULEA UR4, UR29, UR22, 0x3 ;  /* 0x000000161d047291 */ /* 0x000fd2000f8e18ff */
[----:B------:R-:W1:Y:S02]  /*31d0*/  SYNCS.PHASECHK.TRANS64.TRYWAIT P0, [UR4], R2 ;  /* 0x00000002ff0075a7 */ /* 0x000e640008001104 */
[----:B-1----:R-:W-:Y:S05]  /*31e0*/  @!P0 BRA `(.L_x_47) ;  /* 0x0000008c007c8947 */ /* 0x002fea0003800000 */
.L_x_192:
[----:B------:R-:W-:-:S04]  /*31f0*/  UIADD3 UR4, UPT, UPT, UR29, 0x1, URZ ;  /* 0x000000011d047890 */ /* 0x000fc8000fffe0ff */
[----:B------:R-:W-:-:S04]  /*3200*/  UISETP.NE.AND UP0, UPT, UR4, 0x2, UPT ;  /* 0x000000020400788c */ /* 0x000fc8000bf05270 */
[----:B------:R-:W-:Y:S02]  /*3210*/  USEL UR5, URZ, 0x1, UP0 ;  /* 0x00000001ff057887 */ /* 0x000fe40008000000 */
[----:B------:R-:W-:-:S04]  /*3220*/  USEL UR4, UR4, URZ, UP0 ;  /* 0x000000ff04047287 */ /* 0x000fc80008000000 */
[----:B------:R-:W-:Y:S01]  /*3230*/  ULEA UR4, UR4, UR22, 0x3 ;  /* 0x0000001604047291 */ /* 0x000fe2000f8e18ff */
[----:B-1----:R-:W-:-:S04]  /*3240*/  LOP3.LUT R2, R12, UR5, RZ, 0x3c, !PT ;  /* 0x000000050c027c12 */ /* 0x002fc8000f8e3cff */
[----:B------:R-:W-:Y:S01]  /*3250*/  SHF.L.U32 R2, R2, 0x1f, RZ ;  /* 0x0000001f02027819 */ /* 0x000fe200000006ff */
[----:B------:R-:W-:-:S07]  /*3260*/  IMAD.U32 R0, RZ, RZ, UR4 ;  /* 0x00000004ff007e24 */ /* 0x000fce000f8e00ff */
.L_x_48:
[----:B-1----:R1:W2:Y:S02]  /*3270*/  SYNCS.PHASECHK.TRANS64.TRYWAIT P0, [R0+URZ], R2 ;  /* 0x00000002000075a7 */ /* 0x0022a400080011ff */
[----:B--2---:R-:W-:Y:S05]  /*3280*/  @!P0 NANOSLEEP.SYNCS 0x989680 ;  /* 0x009896800000895d */ /* 0x004fea0003900000 */
[----:B------:R-:W2:Y:S02]  /*3290*/  @!P0 SYNCS.PHASECHK.TRANS64 P0, [R0+URZ], R2 ;  /* 0x00000002000085a7 */ /* 0x000ea400080010ff */
[----:B--2---:R-:W-:Y:S05]  /*32a0*/  @P0 EXIT ;  /* 0x000000000000094d */ /* 0x004fea0003800000 */
[----:B------:R-:W-:Y:S05]  /*32b0*/  BRA `(.L_x_48) ;  /* 0xfffffffc00ec7947 */ /* 0x000fea000383ffff */
.L_x_22:
[----:B------:R-:W-:-:S13]  /*32c0*/  R2UR UR4, R59 ;  /* 0x000000003b0472ca */ /* 0x000fda00000e0000 */
[----:B------:R-:W-:-:S04]  /*32d0*/  UISETP.NE.AND UP0, UPT, UR4, URZ, UPT ;  /* 0x000000ff0400728c */ /* 0x000fc8000bf05270 */
[----:B------:R-:W-:-:S09]  /*32e0*/  UISETP.NE.OR UP0, UPT, UR22, 0x1, UP0 ;  /* 0x000000011600788c */ /* 0x000fd20008705670 */
[----:B------:R-:W-:Y:S05]  /*32f0*/  BRA.U UP0, `(.L_x_49) ;  /* 0x0000000500507547 */ /* 0x000fea000b800000 */
[----:B------:R-:W-:Y:S01]  /*3300*/  R2UR UR4, R59 ;  /* 0x000000003b0472ca */ /* 0x000fe200000e0000 */
[----:B------:R-:W-:Y:S01]  /*3310*/  IMAD.MOV.U32 R12, RZ, RZ, 0x1 ;  /* 0x00000001ff0c7424 */ /* 0x000fe200078e00ff */
[----:B------:R-:W-:Y:S02]  /*3320*/  ISETP.GE.U32.AND P2, PT, R5, 0x10, PT ;  /* 0x000000100500780c */ /* 0x000fe40003f46070 */
[----:B------:R-:W-:Y:S01]  /*3330*/  CS2R R6, SRZ ;  /* 0x0000000000067805 */ /* 0x000fe2000001ff00 */
[----:B------:R-:W-:Y:S01]  /*3340*/  IMAD.MOV.U32 R3, RZ, RZ, RZ ;  /* 0x000000ffff037224 */ /* 0x000fe200078e00ff */
[----:B------:R-:W-:Y:S01]  /*3350*/  UMOV UR6, 0x400 ;  /* 0x0000040000067882 */ /* 0x000fe20000000000 */
[----:B------:R-:W-:Y:S01]  /*3360*/  IMAD.MOV.U32 R4, RZ, RZ, RZ ;  /* 0x000000ffff047224 */ /* 0x000fe200078e00ff */
[----:B------:R-:W-:-:S05]  /*3370*/  UMOV UR5, URZ ;  /* 0x000000ff00057c82 */ /* 0x000fca0008000000 */
[----:B------:R-:W-:-:S12]  /*3380*/  ULEA UR6, UR4, UR6, 0x18 ;  /* 0x0000000604067291 */ /* 0x000fd8000f8ec0ff */
.L_x_53:
[----:B------:R-:W-:Y:S02]  /*3390*/  LEA R0, R3, UR6, 0x3 ;  /* 0x0000000603007c11 */ /* 0x000fe4000f8e18ff */
[----:B------:R-:W-:-:S03]  /*33a0*/  SHF.L.U32 R8, R4, 0x1f, RZ ;  /* 0x0000001f04087819 */ /* 0x000fc600000006ff */
[----:B------:R-:W-:Y:S01]  /*33b0*/  VIADD R9, R0, 0xe0 ;  /* 0x000000e000097836 */ /* 0x000fe20000000000 */
[----:B------:R-:W1:Y:S02]  /*33c0*/  SYNCS.PHASECHK.TRANS64.TRYWAIT P0, [R0+URZ+0xd0], R8 ;  /* 0x0000d008000075a7 */ /* 0x000e6400080011ff */
[----:B-1----:R-:W-:Y:S05]  /*33d0*/  @!P0 BRA `(.L_x_50) ;  /* 0x0000008c00188947 */ /* 0x002fea0003800000 */
.L_x_193:
[----:B------:R-:W-:Y:S01]  /*33e0*/  ULEA UR4, UR5, UR6, 0x3 ;  /* 0x0000000605047291 */ /* 0x000fe2000f8e18ff */
[----:B-1----:R-:W-:Y:S01]  /*33f0*/  PRMT R0, RZ, 0x654, R9 ;  /* 0x00000654ff007816 */ /* 0x002fe20000000009 */
[----:B------:R-:W-:Y:S01]  /*3400*/  @!P2 IMAD.MOV.U32 R8, RZ, RZ, 0x10 ;  /* 0x00000010ff08a424 */ /* 0x000fe200078e00ff */
[----:B------:R-:W-:Y:S01]  /*3410*/  SHF.L.U32 R9, R12, 0x1f, RZ ;  /* 0x0000001f0c097819 */ /* 0x000fe200000006ff */
[----:B------:R-:W-:Y:S01]  /*3420*/  UIADD3 UR7, UPT, UPT, UR4, 0x70, URZ ;  /* 0x0000007004077890 */ /* 0x000fe2000fffe0ff */
[----:B------:R1:W-:Y:S05]  /*3430*/  SYNCS.ARRIVE.TRANS64.RED.A1T0 RZ, [R0+URZ], RZ ;  /* 0x000000ff00ff79a7 */ /* 0x0003ea00081004ff */
[----:B------:R-:W-:Y:S01]  /*3440*/  IMAD.U32 R10, RZ, RZ, UR7 ;  /* 0x00000007ff0a7e24 */ /* 0x000fe2000f8e00ff */
[----:B------:R-:W2:Y:S04]  /*3450*/  SYNCS.PHASECHK.TRANS64.TRYWAIT P0, [UR4+0x80], R9 ;  /* 0x00008009ff0075a7 */ /* 0x000ea80008001104 */
[----:B------:R-:W-:Y:S01]  /*3460*/  PRMT R10, R5, 0x654, R10 ;  /* 0x00000654050a7816 */ /* 0x000fe2000000000a */
[----:B-12---:R-:W-:Y:S06]  /*3470*/  @!P0 BRA `(.L_x_51) ;  /* 0x0000008c00048947 */ /* 0x006fec0003800000 */
.L_x_195:
[----:B------:R-:W-:Y:S01]  /*3480*/  ULEA UR8, UR5, UR6, 0x4 ;  /* 0x0000000605087291 */ /* 0x000fe2000f8e20ff */
[----:B------:R-:W-:Y:S01]  /*3490*/  SEL R2, R10, R2, !P2 ;  /* 0x000000020a027207 */ /* 0x000fe20005000000 */
[----:B------:R-:W-:Y:S01]  /*34a0*/  UIADD3 UR9, UPT, UPT, UR4, 0x70, URZ ;  /* 0x0000007004097890 */ /* 0x000fe2000fffe0ff */
[----:B-1----:R-:W-:Y:S01]  /*34b0*/  LEA R0, R7, UR6, 0x3 ;  /* 0x0000000607007c11 */ /* 0x002fe2000f8e18ff */
[----:B------:R-:W-:Y:S01]  /*34c0*/  UIADD3 UR8, UPT, UPT, UR8, 0x100, URZ ;  /* 0x0000010008087890 */ /* 0x000fe2000fffe0ff */
[----:B------:R1:W-:Y:S01]  /*34d0*/  @!P2 SYNCS.ARRIVE.TRANS64.RED RZ, [R2+URZ], R8 ;  /* 0x0000000802ffa9a7 */ /* 0x0003e200080004ff */
[----:B------:R-:W-:Y:S01]  /*34e0*/  UIADD3 UR4, UPT, UPT, UR5, 0x1, URZ ;  /* 0x0000000105047890 */ /* 0x000fe2000fffe0ff */
[----:B------:R-:W-:-:S03]  /*34f0*/  VIADD R3, R3, 0x1 ;  /* 0x0000000103037836 */ /* 0x000fc60000000000 */
[----:B------:R-:W-:Y:S02]  /*3500*/  UISETP.NE.AND UP0, UPT, UR4, 0x2, UPT ;  /* 0x000000020400788c */ /* 0x000fe4000bf05270 */
[----:B------:R-:W-:Y:S01]  /*3510*/  ISETP.NE.AND P0, PT, R3, 0x2, PT ;  /* 0x000000020300780c */ /* 0x000fe20003f05270 */
[----:B------:R-:W-:Y:S06]  /*3520*/  UGETNEXTWORKID.BROADCAST [UR8], [UR9] ;  /* 0x00000000080073ca */ /* 0x000fec0008000100 */
[----:B------:R-:W-:Y:S02]  /*3530*/  USEL UR7, URZ, 0x1, UP0 ;  /* 0x00000001ff077887 */ /* 0x000fe40008000000 */
[----:B------:R-:W-:-:S04]  /*3540*/  USEL UR5, UR4, URZ, UP0 ;  /* 0x000000ff04057287 */ /* 0x000fc80008000000 */
[----:B------:R-:W-:Y:S02]  /*3550*/  LOP3.LUT R12, R12, UR7, RZ, 0x3c, !PT ;  /* 0x000000070c0c7c12 */ /* 0x000fe4000f8e3cff */
[----:B-1----:R-:W-:-:S04]  /*3560*/  SHF.L.U32 R8, R6, 0x1f, RZ ;  /* 0x0000001f06087819 */ /* 0x002fc800000006ff */
[----:B------:R-:W1:Y:S02]  /*3570*/  SYNCS.PHASECHK.TRANS64.TRYWAIT P1, [R0+URZ+0x70], R8 ;  /* 0x00007008000075a7 */ /* 0x000e6400080211ff */
[----:B-1----:R-:W-:Y:S05]  /*3580*/  @!P1 BRA `(.L_x_52) ;  /* 0x0000008800d89947 */ /* 0x002fea0003800000 */
.L_x_196:
[----:B-1----:R-:W-:Y:S01]  /*3590*/  LEA R8, R7, UR6, 0x4 ;  /* 0x0000000607087c11 */ /* 0x002fe2000f8e20ff */
[----:B------:R-:W-:Y:S01]  /*35a0*/  VIADD R0, R0, 0x80 ;  /* 0x0000008000007836 */ /* 0x000fe20000000000 */
[----:B------:R-:W-:Y:S01]  /*35b0*/  SEL R3, R3, RZ, P0 ;  /* 0x000000ff03037207 */ /* 0x000fe20000000000 */
[----:B------:R-:W-:-:S03]  /*35c0*/  VIADD R7, R7, 0x1 ;  /* 0x0000000107077836 */ /* 0x000fc60000000000 */
[----:B------:R-:W1:Y:S01]  /*35d0*/  LDS.128 R8, [R8+0x100] ;  /* 0x0001000008087984 */ /* 0x000e620000000c00 */
[----:B------:R-:W-:Y:S02]  /*35e0*/  PRMT R0, RZ, 0x654, R0 ;  /* 0x00000654ff007816 */ /* 0x000fe40000000000 */
[C---:B------:R-:W-:Y:S01]  /*35f0*/  ISETP.NE.AND P1, PT, R7.reuse, 0x2, PT ;  /* 0x000000020700780c */ /* 0x040fe20003f25270 */
[----:B------:R-:W-:Y:S01]  /*3600*/  @!PT LDS RZ, [RZ] ;  /* 0x00000000fffff984 */ /* 0x000fe20000000800 */
[----:B------:R-:W-:Y:S01]  /*3610*/  @!PT LDS RZ, [RZ] ;  /* 0x00000000fffff984 */ /* 0x000fe20000000800 */
[----:B------:R-:W-:Y:S01]  /*3620*/  @!PT LDS RZ, [RZ] ;  /* 0x00000000fffff984 */ /* 0x000fe20000000800 */
[----:B------:R-:W-:Y:S01]  /*3630*/  @!PT LDS RZ, [RZ] ;  /* 0x00000000fffff984 */ /* 0x000fe20000000800 */
[----:B------:R2:W-:Y:S06]  /*3640*/  MEMBAR.ALL.CTA ;  /* 0x0000000000007992 */ /* 0x0005ec0000008000 */
[----:B--2---:R-:W2:Y:S01]  /*3650*/  FENCE.VIEW.ASYNC.S ;  /* 0x00000000000073c6 */ /* 0x004ea20000000000 */
[----:B------:R-:W-:Y:S01]  /*3660*/  SEL R7, R7, RZ, P1 ;  /* 0x000000ff07077207 */ /* 0x000fe20000800000 */
[----:B--2---:R2:W-:Y:S01]  /*3670*/  SYNCS.ARRIVE.TRANS64.RED.A1T0 RZ, [R0+URZ], RZ ;  /* 0x000000ff00ff79a7 */ /* 0x0045e200081004ff */
[----:B-1----:R-:W-:-:S02]  /*3680*/  LOP3.LUT P3, RZ, R10, 0x1, RZ, 0xc0, !PT ;  /* 0x000000010aff7812 */ /* 0x002fc4000786c0ff */
[----:B------:R-:W-:-:S04]  /*3690*/  SEL R8, RZ, 0x1, P1 ;  /* 0x00000001ff087807 */ /* 0x000fc80000800000 */
[----:B------:R-:W-:Y:S02]  /*36a0*/  LOP3.LUT R6, R6, R8, RZ, 0x3c, !PT ;  /* 0x0000000806067212 */ /* 0x000fe400078e3cff */
[----:B--2---:R-:W-:-:S04]  /*36b0*/  SEL R0, RZ, 0x1, P0 ;  /* 0x00000001ff007807 */ /* 0x004fc80000000000 */
[----:B------:R-:W-:Y:S01]  /*36c0*/  LOP3.LUT R4, R4, R0, RZ, 0x3c, !PT ;  /* 0x0000000004047212 */ /* 0x000fe200078e3cff */
[----:B------:R-:W-:Y:S06]  /*36d0*/  @P3 BRA `(.L_x_53) ;  /* 0xfffffffc002c3947 */ /* 0x000fec000383ffff */
[----:B------:R-:W-:Y:S01]  /*36e0*/  ULEA UR4, UR5, UR6, 0x3 ;  /* 0x0000000605047291 */ /* 0x000fe2000f8e18ff */
[----:B------:R-:W-:-:S08]  /*36f0*/  SHF.L.U32 R2, R12, 0x1f, RZ ;  /* 0x0000001f0c027819 */ /* 0x000fd000000006ff */
[----:B------:R-:W1:Y:S02]  /*3700*/  SYNCS.PHASECHK.TRANS64 P0, [UR4+0x80], R2 ;  /* 0x00008002ff0075a7 */ /* 0x000e640008001004 */
[----:B-1----:R-:W-:Y:S05]  /*3710*/  @P0 BRA `(.L_x_54) ;  /* 0x0000000000080947 */ /* 0x002fea0003800000 */
[----:B------:R-:W1:Y:S02]  /*3720*/  SYNCS.PHASECHK.TRANS64.TRYWAIT P0, [UR4+0x80], R2 ;  /* 0x00008002ff0075a7 */ /* 0x000e640008001104 */
[----:B-1----:R-:W-:Y:S05]  /*3730*/  @!P0 BRA `(.L_x_55) ;  /* 0x0000008800808947 */ /* 0x002fea0003800000 */
.L_x_54:
[----:B------:R-:W-:-:S04]  /*3740*/  UIADD3 UR7, UPT, UPT, UR5, 0x1, URZ ;  /* 0x0000000105077890 */ /* 0x000fc8000fffe0ff */
[----:B------:R-:W-:-:S04]  /*3750*/  UISETP.NE.AND UP0, UPT, UR7, 0x2, UPT ;  /* 0x000000020700788c */ /* 0x000fc8000bf05270 */
[----:B------:R-:W-:Y:S02]  /*3760*/  USEL UR8, URZ, 0x1, UP0 ;  /* 0x00000001ff087887 */ /* 0x000fe40008000000 */
[----:B------:R-:W-:-:S04]  /*3770*/  USEL UR7, UR7, URZ, UP0 ;  /* 0x000000ff07077287 */ /* 0x000fc80008000000 */
[----:B------:R-:W-:Y:S01]  /*3780*/  ULEA UR7, UR7, UR6, 0x3 ;  /* 0x0000000607077291 */ /* 0x000fe2000f8e18ff */
[----:B-1----:R-:W-:-:S04]  /*3790*/  LOP3.LUT R2, R12, UR8, RZ, 0x3c, !PT ;  /* 0x000000080c027c12 */ /* 0x002fc8000f8e3cff */
[----:B------:R-:W-:-:S04]  /*37a0*/  SHF.L.U32 R0, R2, 0x1f, RZ ;  /* 0x0000001f02007819 */ /* 0x000fc800000006ff */
[----:B------:R-:W1:Y:S02]  /*37b0*/  SYNCS.PHASECHK.TRANS64 P0, [UR7+0x80], R0 ;  /* 0x00008000ff0075a7 */ /* 0x000e640008001007 */
[----:B-1----:R-:W-:Y:S05]  /*37c0*/  @P0 EXIT ;  /* 0x000000000000094d */ /* 0x002fea0003800000 */
[----:B------:R-:W-:Y:S02]  /*37d0*/  SHF.L.U32 R2, R2, 0x1f, RZ ;  /* 0x0000001f02027819 */ /* 0x000fe400000006ff */
[----:B------:R-:W-:-:S07]  /*37e0*/  MOV R0, UR7 ;  /* 0x0000000700007c02 */ /* 0x000fce0008000f00 */
.L_x_56:
[----:B-1----:R1:W2:Y:S02]  /*37f0*/  SYNCS.PHASECHK.TRANS64.TRYWAIT P0, [R0+URZ+0x80], R2 ;  /* 0x00008002000075a7 */ /* 0x0022a400080011ff */
[----:B--2---:R-:W-:Y:S05]  /*3800*/  @!P0 NANOSLEEP.SYNCS 0x989680 ;  /* 0x009896800000895d */ /* 0x004fea0003900000 */
[----:B------:R-:W2:Y:S02]  /*3810*/  @!P0 SYNCS.PHASECHK.TRANS64 P0, [R0+URZ+0x80], R2 ;  /* 0x00008002000085a7 */ /* 0x000ea400080010ff */
[----:B--2---:R-:W-:Y:S05]  /*3820*/  @P0 EXIT ;  /* 0x000000000000094d */ /* 0x004fea0003800000 */
[----:B------:R-:W-:Y:S05]  /*3830*/  BRA `(.L_x_56) ;  /* 0xfffffffc00ec7947 */ /* 0x000fea000383ffff */
.L_x_49:
[----:B------:R-:W-:Y:S05]  /*3840*/  BRA.U UP4, `(.L_x_57) ;  /* 0x0000001904507547 */ /* 0x000fea000b800000 */
[----:B------:R-:W-:Y:S01]  /*3850*/  R2UR UR7, R59 ;  /* 0x000000003b0772ca */ /* 0x000fe200000e0000 */
[----:B------:R-:W-:Y:S01]  /*3860*/  UMOV UR4, 0x40 ;  /* 0x0000004000047882 */ /* 0x000fe20000000000 */
[----:B------:R-:W-:Y:S01]  /*3870*/  NOP ;  /* 0x0000000000007918 */ /* 0x000fe20000000000 */
[----:B------:R-:W-:-:S10]  /*3880*/  UMOV UR6, 0x400 ;  /* 0x0000040000067882 */ /* 0x000fd40000000000 */
[----:B------:R-:W-:Y:S02]  /*3890*/  ULEA UR5, UR7, UR4, 0x18 ;  /* 0x0000000407057291 */ /* 0x000fe4000f8ec0ff */
[----:B------:R-:W-:-:S07]  /*38a0*/  ULEA UR6, UR7, UR6, 0x18 ;  /* 0x0000000607067291 */ /* 0x000fce000f8ec0ff */
[----:B------:R-:W1:Y:S02]  /*38b0*/  LDS.U8 R5, [UR5+0x1c] ;  /* 0x00001c05ff057984 */ /* 0x000e640008000000 */
[----:B-1----:R-:W-:-:S13]  /*38c0*/  ISETP.NE.AND P0, PT, R5, RZ, PT ;  /* 0x000000ff0500720c */ /* 0x002fda0003f05270 */
[----:B------:R-:W-:Y:S05]  /*38d0*/  @P0 BRA `(.L_x_58) ;  /* 0x0000000400180947 */ /* 0x000fea0003800000 */
[----:B------:R-:W-:Y:S01]  /*38e0*/  R2UR UR4, R2 ;  /* 0x00000000020472ca */ /* 0x000fe200000e0000 */
[----:B------:R-:W-:-:S12]  /*38f0*/  UIADD3 UR7, UPT, UPT, UR5, 0x8, URZ ;  /* 0x0000000805077890 */ /* 0x000fd8000fffe0ff */
[----:B------:R-:W-:-:S09]  /*3900*/  UISETP.NE.U32.AND UP1, UPT, UR4, 0x1, UPT ;  /* 0x000000010400788c */ /* 0x000fd2000bf25070 */
[----:B------:R-:W-:Y:S05]  /*3910*/  BRA.U !UP1, `(.L_x_59) ;  /* 0x0000000109a47547 */ /* 0x000fea000b800000 */
[----:B------:R-:W-:Y:S01]  /*3920*/  ELECT P0, URZ, PT ;  /* 0x0000000000ff782f */ /* 0x000fe20003800000 */
[----:B------:R-:W-:-:S12]  /*3930*/  BSSY B0, `(.L_x_59) ;  /* 0x0000027000007945 */ /* 0x000fd80003800000 */
[----:B------:R-:W-:Y:S05]  /*3940*/  @!P0 BRA `(.L_x_60) ;  /* 0x0000000000948947 */ /* 0x000fea0003800000 */
[----:B------:R-:W-:-:S05]  /*3950*/  UMOV UR4, 0x10 ;  /* 0x0000001000047882 */ /* 0x000fca0000000000 */
[----:B------:R-:W-:Y:S04]  /*3960*/  DEPBAR.LE SB1, 0x36 ;  /* 0x00009d800000791a */ /* 0x000fe80000000000 */
[----:B------:R-:W1:Y:S02]  /*3970*/  UTCATOMSWS.2CTA.FIND_AND_SET.ALIGN UP0, UR4, UR4 ;  /* 0x00000004000475e3 */ /* 0x000e640008200800 */
[----:B-1----:R-:W-:Y:S01]  /*3980*/  MOV R12, UR4 ;  /* 0x00000004000c7c02 */ /* 0x002fe20008000f00 */
[----:B------:R-:W-:Y:S06]  /*3990*/  BRA.U UP0, `(.L_x_61) ;  /* 0x0000000100187547 */ /* 0x000fec000b800000 */
.L_x_62:
[----:B------:R-:W-:Y:S05]  /*39a0*/  NANOSLEEP 0x64 ;  /* 0x000000640000795d */ /* 0x000fea0003800000 */
[----:B------:R-:W-:-:S05]  /*39b0*/  UMOV UR4, 0x10 ;  /* 0x0000001000047882 */ /* 0x000fca0000000000 */
[----:B------:R-:W-:Y:S04]  /*39c0*/  DEPBAR.LE SB1, 0x36 ;  /* 0x00009d800000791a */ /* 0x000fe80000000000 */
[----:B------:R-:W1:Y:S02]  /*39d0*/  UTCATOMSWS.2CTA.FIND_AND_SET.ALIGN UP0, UR4, UR4 ;  /* 0x00000004000475e3 */ /* 0x000e640008200800 */
[----:B-1----:R-:W-:Y:S01]  /*39e0*/  MOV R12, UR4 ;  /* 0x00000004000c7c02 */ /* 0x002fe20008000f00 */
[----:B------:R-:W-:Y:S05]  /*39f0*/  BRA.U !UP0, `(.L_x_62) ;  /* 0xfffffffd08e87547 */ /* 0x000fea000b83ffff */
.L_x_61:
[----:B------:R-:W1:Y:S01]  /*3a00*/  LDS R8, [UR5+0x10] ;  /* 0x00001005ff087984 */ /* 0x000e620008000800 */
[----:B------:R-:W-:Y:S01]  /*3a10*/  R2UR UR4, R0 ;  /* 0x00000000000472ca */ /* 0x000fe200000e0000 */
[----:B------:R-:W-:-:S04]  /*3a20*/  IMAD.U32 R5, RZ, RZ, UR6 ;  /* 0x00000006ff057e24 */ /* 0x000fc8000f8e00ff */
[----:B------:R-:W-:-:S08]  /*3a30*/  VIADD R5, R5, 0x120 ;  /* 0x0000012005057836 */ /* 0x000fd00000000000 */
[----:B------:R-:W-:Y:S02]  /*3a40*/  MOV R6, UR4 ;  /* 0x0000000400067c02 */ /* 0x000fe40008000f00 */
[----:B-1----:R-:W-:-:S04]  /*3a50*/  SHF.L.U32 R8, R8, 0x1f, RZ ;  /* 0x0000001f08087819 */ /* 0x002fc800000006ff */
[----:B------:R-:W1:Y:S02]  /*3a60*/  SYNCS.PHASECHK.TRANS64.TRYWAIT P0, [UR5+0x8], R8 ;  /* 0x00000808ff0075a7 */ /* 0x000e640008001105 */
[----:B-1----:R-:W-:Y:S05]  /*3a70*/  @P0 BRA `(.L_x_63) ;  /* 0x0000000000080947 */ /* 0x002fea0003800000 */
[----:B------:R-:W1:Y:S02]  /*3a80*/  SYNCS.PHASECHK.TRANS64.TRYWAIT P0, [UR5+0x8], R8 ;  /* 0x00000808ff0075a7 */ /* 0x000e640008001105 */
[----:B-1----:R-:W-:Y:S05]  /*3a90*/  @!P0 BRA `(.L_x_64) ;  /* 0x0000008400c08947 */ /* 0x002fea0003800000 */
.L_x_63:
[----:B------:R-:W-:Y:S01]  /*3aa0*/  R2UR UR4, R0 ;  /* 0x00000000000472ca */ /* 0x000fe200000e0000 */
[----:B------:R-:W-:Y:S01]  /*3ab0*/  IMAD.MOV.U32 R10, RZ, RZ, 0xffff ;  /* 0x0000ffffff0a7424 */ /* 0x000fe200078e00ff */
[----:B------:R-:W-:Y:S01]  /*3ac0*/  PRMT R6, R6, 0x654, R5 ;  /* 0x0000065406067816 */ /* 0x000fe20000000005 */
[----:B------:R-:W-:Y:S02]  /*3ad0*/  HFMA2 R5, -RZ, RZ, 0, 5.9604644775390625e-08 ;  /* 0x00000001ff057431 */ /* 0x000fe400000001ff */
[----:B-1----:R-:W-:Y:S02]  /*3ae0*/  IMAD.MOV.U32 R8, RZ, RZ, 0x4 ;  /* 0x00000004ff087424 */ /* 0x002fe400078e00ff */
[----:B------:R-:W-:Y:S01]  /*3af0*/  IMAD.SHL.U32 R11, R12, 0x20, RZ ;  /* 0x000000200c0b7824 */ /* 0x000fe200078e00ff */
[----:B------:R-:W-:-:S05]  /*3b00*/  SHF.L.U32 R10, R10, R12, RZ ;  /* 0x0000000c0a0a7219 */ /* 0x000fca00000006ff */
[----:B------:R-:W-:Y:S01]  /*3b10*/  UPRMT UR4, UR4, 0x654, UR7 ;  /* 0x0000065404047896 */ /* 0x000fe20008000007 */
[----:B------:R-:W-:-:S05]  /*3b20*/  SHF.L.U32 R9, R5, R12, RZ ;  /* 0x0000000c05097219 */ /* 0x000fca00000006ff */
[----:B------:R-:W-:-:S03]  /*3b30*/  MOV R7, UR4 ;  /* 0x0000000400077c02 */ /* 0x000fc60008000f00 */
[----:B------:R1:W-:Y:S01]  /*3b40*/  SYNCS.ARRIVE.TRANS64.RED RZ, [UR4], R8 ;  /* 0x00000008ffff79a7 */ /* 0x0003e20008000404 */
[----:B------:R1:W-:Y:S04]  /*3b50*/  STS [UR6+0x120], R11 ;  /* 0x0001200bff007988 */ /* 0x0003e80008000806 */
[----:B------:R1:W-:Y:S04]  /*3b60*/  STAS [R6.64], R12 ;  /* 0x0000000c06007dbd */ /* 0x0003e8000c0008ff */
[----:B------:R1:W-:Y:S04]  /*3b70*/  ATOMS.OR RZ, [UR5+0x14], R10 ;  /* 0x0000140affff798c */ /* 0x0003e8000b000005 */
[----:B------:R1:W-:Y:S04]  /*3b80*/  ATOMS.OR RZ, [UR5+0x18], R9 ;  /* 0x00001809ffff798c */ /* 0x0003e8000b000005 */
[----:B------:R1:W-:Y:S02]  /*3b90*/  ATOMS.XOR RZ, [UR5+0x10], R5 ;  /* 0x00001005ffff798c */ /* 0x0003e4000b800005 */
.L_x_60:
[----:B------:R-:W-:Y:S05]  /*3ba0*/  BSYNC B0 ;  /* 0x0000000000007941 */ /* 0x000fea0003800000 */
.L_x_59:
[----:B------:R-:W-:Y:S05]  /*3bb0*/  BRA.U UP1, `(.L_x_65) ;  /* 0x0000000101707547 */ /* 0x000fea000b800000 */
[----:B------:R-:W-:-:S03]  /*3bc0*/  UMOV UR4, 0xffffffff ;  /* 0xffffffff00047882 */ /* 0x000fc60000000000 */
[----:B------:R-:W-:Y:S05]  /*3bd0*/  BRA.DIV UR4, `(.L_x_66) ;  /* 0x0000008604887947 */ /* 0x000fea000b800000 */
[----:B------:R-:W-:-:S13]  /*3be0*/  ELECT P0, URZ, PT ;  /* 0x0000000000ff782f */ /* 0x000fda0003800000 */
.L_x_200:
[----:B------:R-:W-:Y:S05]  /*3bf0*/  @!P0 BRA `(.L_x_65) ;  /* 0x0000000000608947 */ /* 0x000fea0003800000 */
[----:B-1----:R-:W1:Y:S02]  /*3c00*/  LDS R6, [UR5+0x10] ;  /* 0x00001005ff067984 */ /* 0x002e640008000800 */
[----:B-1----:R-:W-:-:S04]  /*3c10*/  SHF.L.U32 R6, R6, 0x1f, RZ ;  /* 0x0000001f06067819 */ /* 0x002fc800000006ff */
[----:B------:R-:W1:Y:S02]  /*3c20*/  SYNCS.PHASECHK.TRANS64.TRYWAIT P0, [UR5+0x8], R6 ;  /* 0x00000806ff0075a7 */ /* 0x000e640008001105 */
[----:B-1----:R-:W-:Y:S05]  /*3c30*/  @P0 BRA `(.L_x_67) ;  /* 0x0000000000080947 */ /* 0x002fea0003800000 */
[----:B------:R-:W1:Y:S02]  /*3c40*/  SYNCS.PHASECHK.TRANS64.TRYWAIT P0, [UR5+0x8], R6 ;  /* 0x00000806ff0075a7 */ /* 0x000e640008001105 */
[----:B-1----:R-:W-:Y:S05]  /*3c50*/  @!P0 BRA `(.L_x_68) ;  /* 0x00000084008c8947 */ /* 0x002fea0003800000 */
.L_x_67:
[----:B------:R-:W2:Y:S01]  /*3c60*/  LDS R8, [UR6+0x120] ;  /* 0x00012006ff087984 */ /* 0x000ea20008000800 */
[----:B------:R-:W-:Y:S01]  /*3c70*/  R2UR UR4, R0 ;  /* 0x00000000000472ca */ /* 0x000fe200000e0000 */
[----:B-1----:R-:W-:Y:S02]  /*3c80*/  IMAD.MOV.U32 R6, RZ, RZ, 0xffff ;  /* 0x0000ffffff067424 */ /* 0x002fe400078e00ff */
[----:B------:R-:W-:-:S10]  /*3c90*/  IMAD.MOV.U32 R5, RZ, RZ, 0x1 ;  /* 0x00000001ff057424 */ /* 0x000fd400078e00ff */
[----:B------:R-:W-:Y:S01]  /*3ca0*/  UPRMT UR4, UR4, 0x654, UR7 ;  /* 0x0000065404047896 */ /* 0x000fe20008000007 */
[----:B--2---:R-:W-:Y:S01]  /*3cb0*/  IMAD.SHL.U32 R7, R8, 0x20, RZ ;  /* 0x0000002008077824 */ /* 0x004fe200078e00ff */
[-C--:B------:R-:W-:Y:S02]  /*3cc0*/  SHF.L.U32 R6, R6, R8.reuse, RZ ;  /* 0x0000000806067219 */ /* 0x080fe400000006ff */
[----:B------:R-:W-:Y:S02]  /*3cd0*/  SHF.L.U32 R8, R5, R8, RZ ;  /* 0x0000000805087219 */ /* 0x000fe400000006ff */
[----:B------:R2:W-:Y:S04]  /*3ce0*/  STS [UR6+0x120], R7 ;  /* 0x00012007ff007988 */ /* 0x0005e80008000806 */
[----:B------:R2:W-:Y:S04]  /*3cf0*/  ATOMS.OR RZ, [UR5+0x14], R6 ;  /* 0x00001406ffff798c */ /* 0x0005e8000b000005 */
[----:B------:R2:W-:Y:S01]  /*3d00*/  ATOMS.OR RZ, [UR5+0x18], R8 ;  /* 0x00001808ffff798c */ /* 0x0005e2000b000005 */
[----:B------:R-:W-:Y:S03]  /*3d10*/  SYNCS.ARRIVE.TRANS64.RED.A1T0 RZ, [UR4], RZ ;  /* 0x000000ffffff79a7 */ /* 0x000fe60008100404 */
[----:B------:R2:W-:Y:S01]  /*3d20*/  ATOMS.XOR RZ, [UR5+0x10], R5 ;  /* 0x00001005ffff798c */ /* 0x0005e2000b800005 */
[----:B------:R-:W-:Y:S05]  /*3d30*/  BRA `(.L_x_65) ;  /* 0x0000000000107947 */ /* 0x000fea0003800000 */
.L_x_58:
[----:B------:R-:W-:Y:S02]  /*3d40*/  MOV R5, 0xffffffff ;  /* 0xffffffff00057802 */ /* 0x000fe40000000f00 */
[----:B------:R-:W-:-:S03]  /*3d50*/  MOV R6, 0x3d80 ;  /* 0x00003d8000067802 */ /* 0x000fc60000000f00 */
[----:B------:R1:W-:Y:S04]  /*3d60*/  STS [UR6+0x120], R5 ;  /* 0x00012005ff007988 */ /* 0x0003e80008000806 */
[----:B-1---5:R-:W-:Y:S05]  /*3d70*/  CALL.REL.NOINC `($__internal_1_$__cuda_sm10x_tcgen05_guardrail_trap_phase_invalid_during_alloc) ;  /* 0x0000009000107944 */ /* 0x022fea0003c00000 */
.L_x_65:
[----:B------:R-:W-:Y:S05]  /*3d80*/  WARPSYNC.ALL ;  /* 0x0000000000007948 */ /* 0x000fea0003800000 */
[----:B------:R-:W3:Y:S01]  /*3d90*/  S2UR UR4, SR_CgaCtaId ;  /* 0x00000000000479c3 */ /* 0x000ee20000008800 */
[----:B------:R-:W-:Y:S01]  /*3da0*/  UMOV UR62, 0x400 ;  /* 0x00000400003e7882 */ /* 0x000fe20000000000 */
[----:B------:R-:W4:Y:S01]  /*3db0*/  LDCU UR7, c[0x0][0x38c] ;  /* 0x00007180ff0777ac */ /* 0x000f220008000800 */
[----:B------:R-:W-:Y:S01]  /*3dc0*/  LOP3.LUT R3, R3, 0xffff, RZ, 0xc0, !PT ;  /* 0x0000ffff03037812 */ /* 0x000fe200078ec0ff */
[----:B-1----:R-:W-:Y:S01]  /*3dd0*/  IMAD.MOV.U32 R11, RZ, RZ, 0x1 ;  /* 0x00000001ff0b7424 */ /* 0x002fe200078e00ff */
[----:B------:R-:W-:Y:S01]  /*3de0*/  R2UR UR5, R2 ;  /* 0x00000000020572ca */ /* 0x000fe200000e0000 */
[----:B------:R-:W-:Y:S01]  /*3df0*/  IMAD.MOV.U32 R10, RZ, RZ, RZ ;  /* 0x000000ffff0a7224 */ /* 0x000fe200078e00ff */
[----:B------:R-:W-:-:S02]  /*3e00*/  LOP3.LUT R4, R4, 0xffff, RZ, 0xc0, !PT ;  /* 0x0000ffff04047812 */ /* 0x000fc400078ec0ff */
[----:B--2---:R-:W-:Y:S01]  /*3e10*/  CS2R R8, SRZ ;  /* 0x0000000000087805 */ /* 0x004fe2000001ff00 */
[----:B------:R-:W-:Y:S01]  /*3e20*/  UMOV UR9, URZ ;  /* 0x000000ff00097c82 */ /* 0x000fe20008000000 */
[----:B------:R-:W-:Y:S01]  /*3e30*/  UMOV UR60, URZ ;  /* 0x000000ff003c7c82 */ /* 0x000fe20008000000 */
[----:B------:R-:W-:Y:S01]  /*3e40*/  R2UR UR65, R4 ;  /* 0x00000000044172ca */ /* 0x000fe200000e0000 */
[----:B------:R-:W-:Y:S01]  /*3e50*/  UMOV UR76, 0x0 ;  /* 0x00000000004c7882 */ /* 0x000fe20000000000 */
[----:B------:R-:W-:Y:S01]  /*3e60*/  UMOV UR77, 0x8400910 ;  /* 0x08400910004d7882 */ /* 0x000fe20000000000 */
[----:B------:R-:W-:Y:S01]  /*3e70*/  UMOV UR74, 0x0 ;  /* 0x00000000004a7882 */ /* 0x000fe20000000000 */
[----:B------:R-:W-:Y:S01]  /*3e80*/  UMOV UR75, 0x8400910 ;  /* 0x08400910004b7882 */ /* 0x000fe20000000000 */
[----:B------:R-:W-:Y:S01]  /*3e90*/  UMOV UR72, 0x0 ;  /* 0x0000000000487882 */ /* 0x000fe20000000000 */
[----:B------:R-:W-:Y:S01]  /*3ea0*/  UMOV UR73, 0x8400910 ;  /* 0x0840091000497882 */ /* 0x000fe20000000000 */
[----:B------:R-:W-:-:S02]  /*3eb0*/  UISETP.NE.AND UP3, UPT, UR5, URZ, UPT ;  /* 0x000000ff0500728c */ /* 0x000fc4000bf65270 */
[----:B----4-:R-:W-:Y:S01]  /*3ec0*/  UIADD3 UR7, UPT, UPT, UR7, 0x7f, URZ ;  /* 0x0000007f07077890 */ /* 0x010fe2000fffe0ff */
[----:B------:R-:W-:Y:S01]  /*3ed0*/  UMOV UR70, 0x0 ;  /* 0x0000000000467882 */ /* 0x000fe20000000000 */
[----:B------:R-:W-:Y:S01]  /*3ee0*/  UMOV UR71, 0x8400910 ;  /* 0x0840091000477882 */ /* 0x000fe20000000000 */
[----:B---3--:R-:W-:Y:S01]  /*3ef0*/  ULEA UR62, UR4, UR62, 0x18 ;  /* 0x0000003e043e7291 */ /* 0x008fe2000f8ec0ff */
[----:B------:R-:W-:Y:S02]  /*3f00*/  UMOV UR68, 0x0 ;  /* 0x0000000000447882 */ /* 0x000fe40000000000 */
[----:B------:R-:W-:Y:S01]  /*3f10*/  UMOV UR4, URZ ;  /* 0x000000ff00047c82 */ /* 0x000fe20008000000 */
[----:B------:R-:W-:Y:S01]  /*3f20*/  UIADD3 UR6, UPT, UPT, UR62, 0x8400, URZ ;  /* 0x000084003e067890 */ /* 0x000fe2000fffe0ff */
[----:B------:R-:W-:Y:S01]  /*3f30*/  IMAD.U32 R14, RZ, RZ, UR4 ;  /* 0x00000004ff0e7e24 */ /* 0x000fe2000f8e00ff */
[----:B------:R-:W-:Y:S02]  /*3f40*/  USHF.R.S32.HI UR4, URZ, 0x1f, UR7 ;  /* 0x0000001fff047899 */ /* 0x000fe40008011407 */
[----:B------:R-:W-:-:S02]  /*3f50*/  UIADD3 UR5, UPT, UPT, UR62, 0x18400, URZ ;  /* 0x000184003e057890 */ /* 0x000fc4000fffe0ff */
[----:B------:R-:W-:Y:S02]  /*3f60*/  ULEA.HI UR4, UR4, UR7, URZ, 0x7 ;  /* 0x0000000704047291 */ /* 0x000fe4000f8f38ff */
[----:B------:R-:W-:Y:S02]  /*3f70*/  USHF.R.U32.HI UR6, URZ, 0x4, UR6 ;  /* 0x00000004ff067899 */ /* 0x000fe40008011606 */
[----:B------:R-:W-:Y:S02]  /*3f80*/  USHF.R.S32.HI UR8, URZ, 0x7, UR4 ;  /* 0x00000007ff087899 */ /* 0x000fe40008011404 */
[----:B------:R-:W-:Y:S01]  /*3f90*/  USHF.R.U32.HI UR5, URZ, 0x4, UR5 ;  /* 0x00000004ff057899 */ /* 0x000fe20008011605 */
[----:B------:R-:W-:Y:S01]  /*3fa0*/  R2UR UR4, R3 ;  /* 0x00000000030472ca */ /* 0x000fe200000e0000 */
[----:B------:R-:W-:Y:S02]  /*3fb0*/  UISETP.LT.AND UP0, UPT, UR8, 0x1, UPT ;  /* 0x000000010800788c */ /* 0x000fe4000bf01270 */
[----:B------:R-:W-:Y:S01]  /*3fc0*/  ULOP3.LUT UR6, UR6, 0x3fff, URZ, 0xc0, !UPT ;  /* 0x00003fff06067892 */ /* 0x000fe2000f8ec0ff */
[----:B------:R-:W-:Y:S01]  /*3fd0*/  IMAD.U32 R12, RZ, RZ, UR8 ;  /* 0x00000008ff0c7e24 */ /* 0x000fe2000f8e00ff */
[----:B------:R-:W-:-:S02]  /*3fe0*/  ULOP3.LUT UR67, UR5, 0x3fff, URZ, 0xc0, !UPT ;  /* 0x00003fff05437892 */ /* 0x000fc4000f8ec0ff */
[----:B------:R-:W-:Y:S02]  /*3ff0*/  ULOP3.LUT UR66, UR6, 0x10000, URZ, 0xfc, !UPT ;  /* 0x0001000006427892 */ /* 0x000fe4000f8efcff */
[----:B------:R-:W-:Y:S01]  /*4000*/  ULOP3.LUT UR67, UR67, 0x10000, URZ, 0xfc, !UPT ;  /* 0x0001000043437892 */ /* 0x000fe2000f8efcff */
[----:B------:R-:W-:-:S03]  /*4010*/  UMOV UR69, 0x8400910 ;  /* 0x0840091000457882 */ /* 0x000fc60000000000 */
[----:B------:R-:W-:Y:S01]  /*4020*/  IMAD.U32 R13, RZ, RZ, UR4 ;  /* 0x00000004ff0d7e24 */ /* 0x000fe2000f8e00ff */
[----:B------:R-:W-:Y:S01]  /*4030*/  NOP ;  /* 0x0000000000007918 */ /* 0x000fe20000000000 */
[----:B------:R-:W-:Y:S06]  /*4040*/  BAR.ARV 0x6, 0xa0 ;  /* 0x0182800000007b1d */ /* 0x000fec0000002000 */
[----:B------:R-:W1:Y:S02]  /*4050*/  LDS R5, [UR62+0x120] ;  /* 0x0001203eff057984 */ /* 0x000e640008000800 */
[----:B-1----:R-:W-:-:S13]  /*4060*/  R2UR UR4, R5 ;  /* 0x00000000050472ca */ /* 0x002fda00000e0000 */
[----:B------:R-:W-:Y:S01]  /*4070*/  IMAD.U32 R16, RZ, RZ, UR4 ;  /* 0x00000004ff107e24 */ /* 0x000fe2000f8e00ff */
[----:B------:R-:W-:-:S06]  /*4080*/  USEL UR4, UR8, 0x1, !UP0 ;  /* 0x0000000108047887 */ /* 0x000fcc000c000000 */
[----:B------:R-:W-:-:S07]  /*4090*/  IMAD.U32 R15, RZ, RZ, UR4 ;  /* 0x00000004ff0f7e24 */ /* 0x000fce000f8e00ff */
.L_x_76:
[C---:B------:R-:W-:Y:S02]  /*40a0*/  LEA R3, R10.reuse, UR62, 0x3 ;  /* 0x0000003e0a037c11 */ /* 0x040fe4000f8e18ff */
[----:B------:R-:W-:Y:S02]  /*40b0*/  SHF.L.U32 R4, R9, 0x1f, RZ ;  /* 0x0000001f09047819 */ /* 0x000fe400000006ff */
[----:B------:R-:W-:Y:S02]  /*40c0*/  LEA R5, R10, UR62, 0x4 ;  /* 0x0000003e0a057c11 */ /* 0x000fe4000f8e20ff */
[----:B------:R-:W1:Y:S02]  /*40d0*/  SYNCS.PHASECHK.TRANS64.TRYWAIT P0, [R3+URZ+0x70], R4 ;  /* 0x00007004030075a7 */ /* 0x000e6400080011ff */
[----:B-1----:R-:W-:Y:S05]  /*40e0*/  @!P0 BRA `(.L_x_69) ;  /* 0x0000008000808947 */ /* 0x002fea0003800000 */
.L_x_201:
[----:B-1----:R-:W1:Y:S01]  /*40f0*/  LDS.128 R4, [R5+0x100] ;  /* 0x0001000005047984 */ /* 0x002e620000000c00 */
[----:B------:R-:W-:Y:S02]  /*4100*/  VIADD R3, R3, 0x80 ;  /* 0x0000008003037836 */ /* 0x000fe40000000000 */
[----:B------:R-:W-:Y:S01]  /*4110*/  VIADD R10, R10, 0x1 ;  /* 0x000000010a0a7836 */ /* 0x000fe20000000000 */
[----:B------:R-:W-:Y:S01]  /*4120*/  @!PT LDS RZ, [RZ] ;  /* 0x00000000fffff984 */ /* 0x000fe20000000800 */
[----:B------:R-:W-:Y:S01]  /*4130*/  @!PT LDS RZ, [RZ] ;  /* 0x00000000fffff984 */ /* 0x000fe20000000800 */
[----:B------:R-:W-:Y:S01]  /*4140*/  @!PT LDS RZ, [RZ] ;  /* 0x00000000fffff984 */ /* 0x000fe20000000800 */
[----:B------:R-:W-:Y:S01]  /*4150*/  @!PT LDS RZ, [RZ] ;  /* 0x00000000fffff984 */ /* 0x000fe20000000800 */
[----:B------:R2:W-:Y:S06]  /*4160*/  MEMBAR.ALL.CTA ;  /* 0x0000000000007992 */ /* 0x0005ec0000008000 */
[----:B--2---:R-:W2:Y:S01]  /*4170*/  FENCE.VIEW.ASYNC.S ;  /* 0x00000000000073c6 */ /* 0x004ea20000000000 */
[----:B------:R-:W-:-:S04]  /*4180*/  PRMT R3, RZ, 0x654, R3 ;  /* 0x00000654ff037816 */ /* 0x000fc80000000003 */
[----:B--2---:R2:W-:Y:S01]  /*4190*/  SYNCS.ARRIVE.TRANS64.RED.A1T0 RZ, [R3+URZ], RZ ;  /* 0x000000ff03ff79a7 */ /* 0x0045e200081004ff */
[----:B-1----:R-:W-:Y:S01]  /*41a0*/  LOP3.LUT P1, RZ, R6, 0x1, RZ, 0xc0, !PT ;  /* 0x0000000106ff7812 */ /* 0x002fe2000782c0ff */
[----:B--2---:R-:W-:-:S12]  /*41b0*/  BRA.U UP3, `(.L_x_70) ;  /* 0x00000009032c7547 */ /* 0x004fd8000b800000 */
[----:B------:R-:W1:Y:S01]  /*41c0*/  LDCU UR4, c[0x0][0x38c] ;  /* 0x00007180ff0477ac */ /* 0x000e620008000800 */
[----:B------:R-:W-:Y:S02]  /*41d0*/  R2UR UR5, R14 ;  /* 0x000000000e0572ca */ /* 0x000fe400000e0000 */
[----:B------:R-:W-:Y:S02]  /*41e0*/  PLOP3.LUT P2, PT, PT, PT, PT, 0x80, 0x8 ;  /* 0x000000000008781c */ /* 0x000fe40003f4f070 */
[----:B------:R-:W-:Y:S02]  /*41f0*/  SHF.L.U32 R5, R11, 0x1f, RZ ;  /* 0x0000001f0b057819 */ /* 0x000fe400000006ff */
[----:B------:R-:W-:-:S07]  /*4200*/  R2UR UR6, R16 ;  /* 0x00000000100672ca */ /* 0x000fce00000e0000 */
[----:B------:R-:W-:Y:S02]  /*4210*/  ULEA UR7, UR5, UR62, 0x3 ;  /* 0x0000003e05077291 */ /* 0x000fe4000f8e18ff */
[----:B-1----:R-:W-:-:S04]  /*4220*/  UISETP.GE.AND UP0, UPT, UR4, 0x1, UPT ;  /* 0x000000010400788c */ /* 0x002fc8000bf06270 */
[----:B------:R-:W-:Y:S01]  /*4230*/  IMAD.U32 R4, RZ, RZ, UR7 ;  /* 0x00000007ff047e24 */ /* 0x000fe2000f8e00ff */
[----:B------:R-:W-:Y:S01]  /*4240*/  ULEA UR8, UR5, UR6, 0x7 ;  /* 0x0000000605087291 */ /* 0x000fe2000f8e38ff */
[----:B------:R-:W-:-:S05]  /*4250*/  PLOP3.LUT P0, PT, PT, PT, UP0, 0x80, 0x8 ;  /* 0x000000000008781c */ /* 0x000fca0003f0f008 */
[----:B------:R-:W-:-:S08]  /*4260*/  @UP0 ULEA UR4, UR9, UR62, 0x3 ;  /* 0x0000003e09040291 */ /* 0x000fd0000f8e18ff */
[----:B------:R-:W-:-:S04]  /*4270*/  @P0 SHF.L.U32 R3, R8, 0x1f, RZ ;  /* 0x0000001f08030819 */ /* 0x000fc800000006ff */
[----:B------:R1:W2:Y:S01]  /*4280*/  @P0 SYNCS.PHASECHK.TRANS64.TRYWAIT P2, [UR4], R3 ;  /* 0x00000003ff0005a7 */ /* 0x0002a20008041104 */
[----:B------:R-:W3:Y:S02]  /*4290*/  SYNCS.PHASECHK.TRANS64.TRYWAIT P0, [UR7+0xb0], R5 ;  /* 0x0000b005ff0075a7 */ /* 0x000ee40008001107 */
[----:B-123--:R-:W-:Y:S05]  /*42a0*/  @!P0 BRA `(.L_x_71) ;  /* 0x0000008000248947 */ /* 0x00efea0003800000 */
.L_x_203:
[----:B------:R-:W-:Y:S01]  /*42b0*/  UMOV UR64, UR60 ;  /* 0x0000003c00407c82 */ /* 0x000fe20008000000 */
[----:B------:R-:W-:Y:S05]  /*42c0*/  BRA.U !UP0, `(.L_x_72) ;  /* 0x0000000508d07547 */ /* 0x000fea000b800000 */
[----:B------:R-:W-:Y:S01]  /*42d0*/  R2UR UR4, R15 ;  /* 0x000000000f0472ca */ /* 0x000fe200000e0000 */
[----:B------:R-:W-:Y:S01]  /*42e0*/  UPLOP3.LUT UP2, UPT, UPT, UPT, UPT, 0x40, 0x4 ;  /* 0x000000000004789c */ /* 0x000fe20003f4e870 */
[----:B------:R-:W-:Y:S01]  /*42f0*/  R2UR UR61, R12 ;  /* 0x000000000c3d72ca */ /* 0x000fe200000e0000 */
[----:B------:R-:W-:-:S10]  /*4300*/  UMOV UR7, UR9 ;  /* 0x0000000900077c82 */ /* 0x000fd40008000000 */
[----:B------:R-:W-:-:S12]  /*4310*/  UIADD3 UR64, UPT, UPT, UR4, UR60, URZ ;  /* 0x0000003c04407290 */ /* 0x000fd8000fffe0ff */
.L_x_75:
[----:B--2---:R-:W-:Y:S01]  /*4320*/  ULEA UR5, UR7, UR62, 0x3 ;  /* 0x0000003e07057291 */ /* 0x004fe2000f8e18ff */
[----:B------:R-:W-:Y:S11]  /*4330*/  @P2 BRA `(.L_x_73) ;  /* 0x00000000000c2947 */ /* 0x000ff60003800000 */
[----:B-1----:R-:W-:Y:S04]  /*4340*/  SHF.L.U32 R5, R8, 0x1f, RZ ;  /* 0x0000001f08057819 */ /* 0x002fe800000006ff */
[----:B------:R-:W1:Y:S02]  /*4350*/  SYNCS.PHASECHK.TRANS64.TRYWAIT P0, [UR5], R5 ;  /* 0x00000005ff0075a7 */ /* 0x000e640008001105 */
[----:B-1----:R-:W-:Y:S05]  /*4360*/  @!P0 BRA `(.L_x_74) ;  /* 0x0000008000108947 */ /* 0x002fea0003800000 */
.L_x_73:
[----:B------:R-:W-:Y:S01]  /*4370*/  UISETP.NE.AND UP0, UPT, UR61, 0x1, UPT ;  /* 0x000000013d00788c */ /* 0x000fe2000bf05270 */
[----:B------:R-:W-:Y:S01]  /*4380*/  PLOP3.LUT P2, PT, PT, PT, PT, 0x80, 0x8 ;  /* 0x000000000008781c */ /* 0x000fe20003f4f070 */
[----:B------:R-:W-:Y:S01]  /*4390*/  UIADD3 UR9, UPT, UPT, UR7, 0x1, URZ ;  /* 0x0000000107097890 */ /* 0x000fe2000fffe0ff */
[----:B------:R-:W-:Y:S01]  /*43a0*/  MOV.SPILL R6, UR65 ;  /* 0x0000004100067c02 */ /* 0x000fe20009000f00 */
[----:B------:R-:W-:Y:S01]  /*43b0*/  UIADD3 UR63, UPT, UPT, UR5, 0x10, URZ ;  /* 0x00000010053f7890 */ /* 0x000fe2000fffe0ff */
[----:B-1----:R-:W-:Y:S01]  /*43c0*/  MOV.SPILL R5, UR64 ;  /* 0x0000004000057c02 */ /* 0x002fe20009000f00 */
[----:B------:R-:W-:Y:S01]  /*43d0*/  UISETP.NE.AND UP1, UPT, UR9, 0x2, UPT ;  /* 0x000000020900788c */ /* 0x000fe2000bf25270 */
[----:B------:R-:W-:Y:S01]  /*43e0*/  PLOP3.LUT P0, PT, PT, PT, UP0, 0x80, 0x8 ;  /* 0x000000000008781c */ /* 0x000fe20003f0f008 */
[----:B------:R-:W-:Y:S02]  /*43f0*/  ULEA UR6, UR7, UR67, 0xc ;  /* 0x0000004307067291 */ /* 0x000fe4000f8e60ff */
[----:B------:R-:W-:Y:S02]  /*4400*/  USEL UR5, URZ, 0x1, UP1 ;  /* 0x00000001ff057887 */ /* 0x000fe40008800000 */
[----:B------:R-:W-:Y:S02]  /*4410*/  USEL UR9, UR9, URZ, UP1 ;  /* 0x000000ff09097287 */ /* 0x000fe40008800000 */
[----:B------:R-:W-:Y:S02]  /*4420*/  ULEA UR4, UR7, UR66, 0xb ;  /* 0x0000004207047291 */ /* 0x000fe4000f8e58ff */
[----:B------:R-:W-:Y:S01]  /*4430*/  @UP0 ULEA UR7, UR9, UR62, 0x3 ;  /* 0x0000003e09070291 */ /* 0x000fe2000f8e18ff */
[----:B------:R-:W-:Y:S01]  /*4440*/  LOP3.LUT R8, R8, UR5, RZ, 0x3c, !PT ;  /* 0x0000000508087c12 */ /* 0x000fe2000f8e3cff */
[----:B------:R-:W-:Y:S02]  /*4450*/  UIADD3 UR20, UPT, UPT, UR6, 0x2, URZ ;  /* 0x0000000206147890 */ /* 0x000fe4000fffe0ff */
[----:B------:R-:W-:Y:S01]  /*4460*/  UIADD3 UR18, UPT, UPT, UR4, 0x2, URZ ;  /* 0x0000000204127890 */ /* 0x000fe2000fffe0ff */
[----:B------:R-:W-:Y:S01]  /*4470*/  @P0 SHF.L.U32 R3, R8, 0x1f, RZ ;  /* 0x0000001f08030819 */ /* 0x000fe200000006ff */
[----:B------:R-:W-:Y:S02]  /*4480*/  UIADD3 UR16, UPT, UPT, UR6, 0x4, URZ ;  /* 0x0000000406107890 */ /* 0x000fe4000fffe0ff */
[----:B------:R-:W-:Y:S01]  /*4490*/  UIADD3 UR10, UPT, UPT, UR4, 0x4, URZ ;  /* 0x00000004040a7890 */ /* 0x000fe2000fffe0ff */
[----:B------:R2:W3:Y:S01]  /*44a0*/  @P0 SYNCS.PHASECHK.TRANS64.TRYWAIT P2, [UR7], R3 ;  /* 0x00000003ff0005a7 */ /* 0x0004e20008041107 */
[----:B------:R-:W-:Y:S02]  /*44b0*/  UIADD3 UR14, UPT, UPT, UR6, 0x6, URZ ;  /* 0x00000006060e7890 */ /* 0x000fe4000fffe0ff */
        /* <DEDUP_REMOVED lines=21> */
[----:B------:R-:W-:Y:S01]  /*4610*/  UIADD3 UR61, UPT, UPT, UR61, -0x1, URZ ;  /* 0xffffffff3d3d7890 */ /* 0x000fe2000fffe0ff */
[----:B------:R-:W-:Y:S01]  /*4620*/  UMOV UR7, 0x40004040 ;  /* 0x4000404000077882 */ /* 0x000fe20000000000 */
[----:B------:R-:W-:Y:S01]  /*4630*/  UMOV UR64, 0x0 ;  /* 0x0000000000407882 */ /* 0x000fe20000000000 */
[----:B------:R-:W-:Y:S01]  /*4640*/  UMOV UR65, 0x8400910 ;  /* 0x0840091000417882 */ /* 0x000fe20000000000 */
[----:B------:R-:W-:Y:S01]  /*4650*/  UMOV UR5, 0x40004040 ;  /* 0x4000404000057882 */ /* 0x000fe20000000000 */
[----:B------:R-:W-:Y:S01]  /*4660*/  UMOV UR21, 0x40004040 ;  /* 0x4000404000157882 */ /* 0x000fe20000000000 */
[----:B------:R1:W-:Y:S01]  /*4670*/  UTCHMMA.2CTA gdesc[UR4], gdesc[UR6], tmem[UR8], tmem[UR64], idesc[UR65], UP2 ;  /* 0x00ff4006040075ea */ /* 0x0003e20009200008 */
[----:B------:R-:W-:Y:S01]  /*4680*/  UPLOP3.LUT UP2, UPT, UPT, UPT, UPT, 0x80, 0x8 ;  /* 0x000000000008789c */ /* 0x000fe20003f4f070 */
[----:B------:R-:W-:Y:S01]  /*4690*/  UMOV UR19, 0x40004040 ;  /* 0x4000404000137882 */ /* 0x000fe20000000000 */
[----:B------:R-:W-:Y:S01]  /*46a0*/  UMOV UR17, 0x40004040 ;  /* 0x4000404000117882 */ /* 0x000fe20000000000 */
[----:B------:R4:W-:Y:S01]  /*46b0*/  UTCHMMA.2CTA gdesc[UR18], gdesc[UR20], tmem[UR8], tmem[UR64], idesc[UR65], UPT ;  /* 0x00ff4014120075ea */ /* 0x0009e2000ba00008 */
        /* <DEDUP_REMOVED lines=19> */
[----:B-1----:R-:W-:Y:S01]  /*47f0*/  UMOV UR7, 0x8400910 ;  /* 0x0840091000077882 */ /* 0x002fe20000000000 */
[----:B------:R-:W-:Y:S01]  /*4800*/  UMOV UR35, 0x40004040 ;  /* 0x4000404000237882 */ /* 0x000fe20000000000 */
[----:B------:R-:W-:Y:S01]  /*4810*/  UMOV UR33, 0x40004040 ;  /* 0x4000404000217882 */ /* 0x000fe20000000000 */
[----:B------:R-:W-:Y:S01]  /*4820*/  UMOV UR27, 0x40004040 ;  /* 0x40004040001b7882 */ /* 0x000fe20000000000 */
[----:B------:R-:W-:Y:S01]  /*4830*/  UMOV UR25, 0x40004040 ;  /* 0x4000404000197882 */ /* 0x000fe20000000000 */
[----:B----4-:R-:W-:Y:S02]  /*4840*/  UIADD3 UR20, UPT, UPT, UR4, 0x602, URZ ;  /* 0x0000060204147890 */ /* 0x010fe4000fffe0ff */
[----:B------:R-:W-:Y:S02]  /*4850*/  UIADD3 UR18, UPT, UPT, UR6, 0xc04, URZ ;  /* 0x00000c0406127890 */ /* 0x000fe4000fffe0ff */
[----:B--2---:R-:W-:Y:S02]  /*4860*/  UIADD3 UR16, UPT, UPT, UR4, 0x604, URZ ;  /* 0x0000060404107890 */ /* 0x004fe4000fffe0ff */
[----:B------:R-:W-:Y:S01]  /*4870*/  UIADD3 UR10, UPT, UPT, UR6, 0xc06, URZ ;  /* 0x00000c06060a7890 */ /* 0x000fe2000fffe0ff */
[----:B------:R-:W-:Y:S01]  /*4880*/  R2UR.FILL UR65, R6 ;  /* 0x00000000064172ca */ /* 0x000fe200004e0000 */
[----:B------:R-:W-:Y:S01]  /*4890*/  UMOV UR14, 0x0 ;  /* 0x00000000000e7882 */ /* 0x000fe20000000000 */
[----:B------:R-:W-:Y:S01]  /*48a0*/  UMOV UR15, 0x8400910 ;  /* 0x08400910000f7882 */ /* 0x000fe20000000000 */
[----:B------:R-:W-:Y:S01]  /*48b0*/  UMOV UR12, 0x0 ;  /* 0x00000000000c7882 */ /* 0x000fe20000000000 */
[----:B------:R-:W-:Y:S01]  /*48c0*/  UTCHMMA.2CTA gdesc[UR28], gdesc[UR30], tmem[UR8], tmem[UR14], idesc[UR15], UPT ;  /* 0x00ff0e1e1c0075ea */ /* 0x000fe2000ba00008 */
[----:B------:R-:W-:Y:S01]  /*48d0*/  UTCHMMA.2CTA gdesc[UR56], gdesc[UR58], tmem[UR8], tmem[UR14], idesc[UR15], UPT ;  /* 0x00ff0e3a380075ea */ /* 0x000fe2000ba00008 */
[----:B------:R-:W-:Y:S01]  /*48e0*/  UMOV UR13, 0x8400910 ;  /* 0x08400910000d7882 */ /* 0x000fe20000000000 */
[----:B------:R-:W-:Y:S01]  /*48f0*/  UTCHMMA.2CTA gdesc[UR52], gdesc[UR54], tmem[UR8], tmem[UR14], idesc[UR15], UPT ;  /* 0x00ff0e36340075ea */ /* 0x000fe2000ba00008 */
[----:B------:R-:W-:Y:S01]  /*4900*/  UIADD3 UR4, UPT, UPT, UR4, 0x606, URZ ;  /* 0x0000060604047890 */ /* 0x000fe2000fffe0ff */
[----:B------:R-:W-:Y:S01]  /*4910*/  UTCHMMA.2CTA gdesc[UR48], gdesc[UR50], tmem[UR8], tmem[UR12], idesc[UR13], UPT ;  /* 0x00ff0c32300075ea */ /* 0x000fe2000ba00008 */
[----:B------:R-:W-:Y:S01]  /*4920*/  UTCHMMA.2CTA gdesc[UR44], gdesc[UR46], tmem[UR8], tmem[UR12], idesc[UR13], UPT ;  /* 0x00ff0c2e2c0075ea */ /* 0x000fe2000ba00008 */
[----:B------:R-:W-:Y:S01]  /*4930*/  UMOV UR6, 0x0 ;  /* 0x0000000000067882 */ /* 0x000fe20000000000 */
[----:B------:R-:W-:Y:S01]  /*4940*/  UTCHMMA.2CTA gdesc[UR40], gdesc[UR42], tmem[UR8], tmem[UR12], idesc[UR13], UPT ;  /* 0x00ff0c2a280075ea */ /* 0x000fe2000ba00008 */
[----:B------:R1:W-:Y:S01]  /*4950*/  UTCHMMA.2CTA gdesc[UR36], gdesc[UR38], tmem[UR8], tmem[UR6], idesc[UR7], UPT ;  /* 0x00ff0626240075ea */ /* 0x0003e2000ba00008 */
[----:B------:R2:W-:Y:S01]  /*4960*/  UTCHMMA.2CTA gdesc[UR32], gdesc[UR34], tmem[UR8], tmem[UR76], idesc[UR77], UPT ;  /* 0x00ff4c22200075ea */ /* 0x0005e2000ba00008 */
[----:B------:R-:W-:Y:S01]  /*4970*/  UMOV UR23, 0x40004040 ;  /* 0x4000404000177882 */ /* 0x000fe20000000000 */
[----:B------:R2:W-:Y:S01]  /*4980*/  UTCHMMA.2CTA gdesc[UR24], gdesc[UR26], tmem[UR8], tmem[UR74], idesc[UR75], UPT ;  /* 0x00ff4a1a180075ea */ /* 0x0005e2000ba00008 */
[----:B------:R-:W-:Y:S01]  /*4990*/  R2UR.FILL UR64, R5 ;  /* 0x00000000054072ca */ /* 0x000fe200004e0000 */
[----:B------:R2:W-:Y:S01]  /*49a0*/  UTCHMMA.2CTA gdesc[UR20], gdesc[UR22], tmem[UR8], tmem[UR72], idesc[UR73], UPT ;  /* 0x00ff4816140075ea */ /* 0x0005e2000ba00008 */
[----:B------:R2:W-:Y:S01]  /*49b0*/  UTCHMMA.2CTA gdesc[UR16], gdesc[UR18], tmem[UR8], tmem[UR70], idesc[UR71], UPT ;  /* 0x00ff4612100075ea */ /* 0x0005e2000ba00008 */
[----:B------:R2:W-:Y:S01]  /*49c0*/  UTCHMMA.2CTA gdesc[UR4], gdesc[UR10], tmem[UR8], tmem[UR68], idesc[UR69], UPT ;  /* 0x00ff440a040075ea */ /* 0x0005e2000ba00008 */
[----:B------:R2:W-:Y:S09]  /*49d0*/  UTCBAR.2CTA.MULTICAST [UR63], URZ, UR65 ;  /* 0x000000ff3f0073e9 */ /* 0x0005f20008200841 */
[----:B------:R-:W-:Y:S01]  /*49e0*/  UISETP.NE.AND UP0, UPT, UR60, UR64, UPT ;  /* 0x000000403c00728c */ /* 0x000fe2000bf05270 */
[----:B-1----:R-:W-:Y:S08]  /*49f0*/  UMOV UR7, UR9 ;  /* 0x0000000900077c82 */ /* 0x002ff00008000000 */
[----:B---3--:R-:W-:Y:S05]  /*4a00*/  BRA.U UP0, `(.L_x_75) ;  /* 0xfffffff900447547 */ /* 0x008fea000b83ffff */
.L_x_72:
[----:B--2---:R-:W-:Y:S01]  /*4a10*/  R2UR UR4, R4 ;  /* 0x00000000040472ca */ /* 0x004fe200000e0000 */
[----:B------:R-:W-:Y:S01]  /*4a20*/  UMOV UR60, UR64 ;  /* 0x00000040003c7c82 */ /* 0x000fe20008000000 */
[----:B------:R-:W-:-:S11]  /*4a30*/  R2UR UR5, R13 ;  /* 0x000000000d0572ca */ /* 0x000fd600000e0000 */
[----:B------:R-:W-:-:S09]  /*4a40*/  UIADD3 UR4, UPT, UPT, UR4, 0x90, URZ ;  /* 0x0000009004047890 */ /* 0x000fd2000fffe0ff */
[----:B------:R2:W-:Y:S01]  /*4a50*/  UTCBAR.2CTA.MULTICAST [UR4], URZ, UR5 ;  /* 0x000000ff040073e9 */ /* 0x0005e20008200805 */
[----:B------:R-:W-:Y:S02]  /*4a60*/  NOP ;  /* 0x0000000000007918 */ /* 0x000fe40000000000 */
.L_x_70:
[----:B--2---:R-:W-:Y:S02]  /*4a70*/  R2UR UR4, R14 ;  /* 0x000000000e0472ca */ /* 0x004fe400000e0000 */
[----:B------:R-:W-:-:S04]  /*4a80*/  ISETP.NE.AND P0, PT, R10, 0x2, PT ;  /* 0x000000020a00780c */ /* 0x000fc80003f05270 */
[----:B-1----:R-:W-:Y:S02]  /*4a90*/  SEL R3, RZ, 0x1, P0 ;  /* 0x00000001ff037807 */ /* 0x002fe40000000000 */
[----:B------:R-:W-:Y:S02]  /*4aa0*/  SEL R10, R10, RZ, P0 ;  /* 0x000000ff0a0a7207 */ /* 0x000fe40000000000 */
[----:B------:R-:W-:-:S03]  /*4ab0*/  LOP3.LUT R9, R9, R3, RZ, 0x3c, !PT ;  /* 0x0000000309097212 */ /* 0x000fc600078e3cff */
[----:B------:R-:W-:-:S04]  /*4ac0*/  UIADD3 UR4, UPT, UPT, UR4, 0x1, URZ ;  /* 0x0000000104047890 */ /* 0x000fc8000fffe0ff */
[----:B------:R-:W-:-:S04]  /*4ad0*/  UISETP.NE.AND UP0, UPT, UR4, 0x4, UPT ;  /* 0x000000040400788c */ /* 0x000fc8000bf05270 */
[----:B------:R-:W-:Y:S02]  /*4ae0*/  USEL UR5, URZ, 0x1, UP0 ;  /* 0x00000001ff057887 */ /* 0x000fe40008000000 */
[----:B------:R-:W-:-:S04]  /*4af0*/  USEL UR4, UR4, URZ, UP0 ;  /* 0x000000ff04047287 */ /* 0x000fc80008000000 */
[----:B------:R-:W-:Y:S02]  /*4b00*/  LOP3.LUT R11, R11, UR5, RZ, 0x3c, !PT ;  /* 0x000000050b0b7c12 */ /* 0x000fe4000f8e3cff */
[----:B------:R-:W-:Y:S01]  /*4b10*/  IMAD.U32 R14, RZ, RZ, UR4 ;  /* 0x00000004ff0e7e24 */ /* 0x000fe2000f8e00ff */
[----:B------:R-:W-:Y:S06]  /*4b20*/  @P1 BRA `(.L_x_76) ;  /* 0xfffffff4005c1947 */ /* 0x000fec000383ffff */
[----:B------:R-:W1:Y:S01]  /*4b30*/  S2UR UR8, SR_CgaCtaId ;  /* 0x00000000000879c3 */ /* 0x000e620000008800 */
[----:B------:R-:W-:Y:S02]  /*4b40*/  ELECT P0, URZ, PT ;  /* 0x0000000000ff782f */ /* 0x000fe40003800000 */
[----:B------:R-:W-:Y:S01]  /*4b50*/  R2UR UR5, R2 ;  /* 0x00000000020572ca */ /* 0x000fe200000e0000 */
[----:B------:R-:W-:Y:S01]  /*4b60*/  UMOV UR4, 0x40 ;  /* 0x0000004000047882 */ /* 0x000fe20000000000 */
[----:B------:R-:W-:-:S03]  /*4b70*/  IMAD.MOV.U32 R2, RZ, RZ, 0x1 ;  /* 0x00000001ff027424 */ /* 0x000fc600078e00ff */
[----:B------:R-:W-:Y:S08]  /*4b80*/  UVIRTCOUNT.DEALLOC.SMPOOL 0x80 ;  /* 0x000000800000784c */ /* 0x000ff00000000000 */
[----:B------:R-:W-:Y:S02]  /*4b90*/  UISETP.NE.AND UP1, UPT, UR5, URZ, UPT ;  /* 0x000000ff0500728c */ /* 0x000fe4000bf25270 */
[----:B-1----:R-:W-:-:S09]  /*4ba0*/  ULEA UR8, UR8, UR4, 0x18 ;  /* 0x0000000408087291 */ /* 0x002fd2000f8ec0ff */
[----:B------:R1:W-:Y:S01]  /*4bb0*/  @P0 STS.U8 [UR8+0x1c], R2 ;  /* 0x00001c02ff000988 */ /* 0x0003e20008000008 */
[----:B------:R-:W-:Y:S05]  /*4bc0*/  BRA.U UP1, `(.L_x_77) ;  /* 0x0000000101a87547 */ /* 0x000fea000b800000 */
[----:B------:R-:W-:Y:S01]  /*4bd0*/  R2UR UR4, R14 ;  /* 0x000000000e0472ca */ /* 0x000fe200000e0000 */
[----:B------:R-:W-:Y:S01]  /*4be0*/  UIADD3 UR7, UPT, UPT, UR62, 0xb0, URZ ;  /* 0x000000b03e077890 */ /* 0x000fe2000fffe0ff */
[----:B------:R-:W-:-:S11]  /*4bf0*/  SHF.L.U32 R3, R11, 0x1f, RZ ;  /* 0x0000001f0b037819 */ /* 0x000fd600000006ff */
[----:B------:R-:W-:-:S09]  /*4c00*/  ULEA UR4, UR4, UR7, 0x3 ;  /* 0x0000000704047291 */ /* 0x000fd2000f8e18ff */
[----:B------:R-:W2:Y:S02]  /*4c10*/  SYNCS.PHASECHK.TRANS64.TRYWAIT P0, [UR4], R3 ;  /* 0x00000003ff0075a7 */ /* 0x000ea40008001104 */
[----:B--2---:R-:W-:Y:S05]  /*4c20*/  @!P0 BRA `(.L_x_78) ;  /* 0x0000007400f88947 */ /* 0x004fea0003800000 */
.L_x_206:
[----:B------:R-:W-:-:S13]  /*4c30*/  R2UR UR4, R14 ;  /* 0x000000000e0472ca */ /* 0x000fda00000e0000 */
[----:B------:R-:W-:-:S04]  /*4c40*/  UIADD3 UR4, UPT, UPT, UR4, 0x1, URZ ;  /* 0x0000000104047890 */ /* 0x000fc8000fffe0ff */
[----:B------:R-:W-:-:S04]  /*4c50*/  UISETP.NE.AND UP0, UPT, UR4, 0x4, UPT ;  /* 0x000000040400788c */ /* 0x000fc8000bf05270 */
[----:B------:R-:W-:Y:S02]  /*4c60*/  USEL UR6, URZ, 0x1, UP0 ;  /* 0x00000001ff067887 */ /* 0x000fe40008000000 */
[----:B------:R-:W-:-:S04]  /*4c70*/  USEL UR4, UR4, URZ, UP0 ;  /* 0x000000ff04047287 */ /* 0x000fc80008000000 */
[----:B------:R-:W-:Y:S01]  /*4c80*/  ULEA UR5, UR4, UR7, 0x3 ;  /* 0x0000000704057291 */ /* 0x000fe2000f8e18ff */
[----:B-1----:R-:W-:-:S04]  /*4c90*/  LOP3.LUT R3, R11, UR6, RZ, 0x3c, !PT ;  /* 0x000000060b037c12 */ /* 0x002fc8000f8e3cff */
[----:B------:R-:W-:-:S04]  /*4ca0*/  SHF.L.U32 R4, R3, 0x1f, RZ ;  /* 0x0000001f03047819 */ /* 0x000fc800000006ff */
[----:B------:R-:W1:Y:S02]  /*4cb0*/  SYNCS.PHASECHK.TRANS64.TRYWAIT P0, [UR5], R4 ;  /* 0x00000004ff0075a7 */ /* 0x000e640008001105 */
[----:B-1----:R-:W-:Y:S05]  /*4cc0*/  @!P0 BRA `(.L_x_79) ;  /* 0x0000007400e88947 */ /* 0x002fea0003800000 */
.L_x_208:
[----:B------:R-:W-:-:S04]  /*4cd0*/  UIADD3 UR4, UPT, UPT, UR4, 0x1, URZ ;  /* 0x0000000104047890 */ /* 0x000fc8000fffe0ff */
[----:B------:R-:W-:-:S04]  /*4ce0*/  UISETP.NE.AND UP0, UPT, UR4, 0x4, UPT ;  /* 0x000000040400788c */ /* 0x000fc8000bf05270 */
[----:B------:R-:W-:Y:S02]  /*4cf0*/  USEL UR6, URZ, 0x1, UP0 ;  /* 0x00000001ff067887 */ /* 0x000fe40008000000 */
[----:B------:R-:W-:-:S04]  /*4d00*/  USEL UR4, UR4, URZ, UP0 ;  /* 0x000000ff04047287 */ /* 0x000fc80008000000 */
[----:B------:R-:W-:Y:S01]  /*4d10*/  ULEA UR5, UR4, UR7, 0x3 ;  /* 0x0000000704057291 */ /* 0x000fe2000f8e18ff */
[----:B------:R-:W-:-:S04]  /*4d20*/  LOP3.LUT R3, R3, UR6, RZ, 0x3c, !PT ;  /* 0x0000000603037c12 */ /* 0x000fc8000f8e3cff */
[----:B-1----:R-:W-:-:S04]  /*4d30*/  SHF.L.U32 R4, R3, 0x1f, RZ ;  /* 0x0000001f03047819 */ /* 0x002fc800000006ff */
[----:B------:R-:W1:Y:S02]  /*4d40*/  SYNCS.PHASECHK.TRANS64.TRYWAIT P0, [UR5], R4 ;  /* 0x00000004ff0075a7 */ /* 0x000e640008001105 */
[----:B-1----:R-:W-:Y:S05]  /*4d50*/  @!P0 BRA `(.L_x_80) ;  /* 0x0000007400dc8947 */ /* 0x002fea0003800000 */
.L_x_210:
[----:B------:R-:W-:-:S04]  /*4d60*/  UIADD3 UR4, UPT, UPT, UR4, 0x1, URZ ;  /* 0x0000000104047890 */ /* 0x000fc8000fffe0ff */
[----:B------:R-:W-:-:S04]  /*4d70*/  UISETP.NE.AND UP0, UPT, UR4, 0x4, UPT ;  /* 0x000000040400788c */ /* 0x000fc8000bf05270 */
[----:B------:R-:W-:Y:S02]  /*4d80*/  USEL UR5, URZ, 0x1, UP0 ;  /* 0x00000001ff057887 */ /* 0x000fe40008000000 */
[----:B------:R-:W-:-:S04]  /*4d90*/  USEL UR4, UR4, URZ, UP0 ;  /* 0x000000ff04047287 */ /* 0x000fc80008000000 */
[----:B------:R-:W-:Y:S01]  /*4da0*/  ULEA UR4, UR4, UR7, 0x3 ;  /* 0x0000000704047291 */ /* 0x000fe2000f8e18ff */
[----:B------:R-:W-:-:S04]  /*4db0*/  LOP3.LUT R3, R3, UR5, RZ, 0x3c, !PT ;  /* 0x0000000503037c12 */ /* 0x000fc8000f8e3cff */
[----:B------:R-:W-:Y:S01]  /*4dc0*/  SHF.L.U32 R3, R3, 0x1f, RZ ;  /* 0x0000001f03037819 */ /* 0x000fe200000006ff */
[----:B-1----:R-:W-:-:S04]  /*4dd0*/  IMAD.U32 R2, RZ, RZ, UR4 ;  /* 0x00000004ff027e24 */ /* 0x002fc8000f8e00ff */
[----:B------:R1:W2:Y:S03]  /*4de0*/  SYNCS.PHASECHK.TRANS64.TRYWAIT P0, [R2+URZ], R3 ;  /* 0x00000003020075a7 */ /* 0x0002a600080011ff */
[----:B--2---:R-:W-:Y:S05]  /*4df0*/  @!P0 NANOSLEEP.SYNCS 0x989680 ;  /* 0x009896800000895d */ /* 0x004fea0003900000 */
[----:B------:R-:W2:Y:S02]  /*4e00*/  @!P0 SYNCS.PHASECHK.TRANS64 P0, [R2+URZ], R3 ;  /* 0x00000003020085a7 */ /* 0x000ea400080010ff */
[----:B--2---:R-:W-:Y:S05]  /*4e10*/  @P0 BRA `(.L_x_81) ;  /* 0x0000000000240947 */ /* 0x004fea0003800000 */
.L_x_82:
[----:B--2---:R2:W3:Y:S02]  /*4e20*/  SYNCS.PHASECHK.TRANS64.TRYWAIT P0, [R2+URZ], R3 ;  /* 0x00000003020075a7 */ /* 0x0044e400080011ff */
[----:B---3--:R-:W-:Y:S05]  /*4e30*/  @!P0 NANOSLEEP.SYNCS 0x989680 ;  /* 0x009896800000895d */ /* 0x008fea0003900000 */
[----:B------:R-:W3:Y:S02]  /*4e40*/  @!P0 SYNCS.PHASECHK.TRANS64 P0, [R2+URZ], R3 ;  /* 0x00000003020085a7 */ /* 0x000ee400080010ff */
[----:B---3--:R-:W-:Y:S05]  /*4e50*/  @!P0 BRA `(.L_x_82) ;  /* 0xfffffffc00f08947 */ /* 0x008fea000383ffff */
[----:B------:R-:W-:Y:S05]  /*4e60*/  BRA `(.L_x_81) ;  /* 0x0000000000107947 */ /* 0x000fea0003800000 */
.L_x_77:
[----:B------:R-:W-:Y:S01]  /*4e70*/  R2UR UR5, R0 ;  /* 0x00000000000572ca */ /* 0x000fe200000e0000 */
[----:B------:R-:W-:-:S12]  /*4e80*/  UIADD3 UR4, UPT, UPT, UR62, 0xf0, URZ ;  /* 0x000000f03e047890 */ /* 0x000fd8000fffe0ff */
[----:B------:R-:W-:-:S09]  /*4e90*/  UPRMT UR4, UR5, 0x654, UR4 ;  /* 0x0000065405047896 */ /* 0x000fd20008000004 */
[----:B------:R-:W-:Y:S03]  /*4ea0*/  SYNCS.ARRIVE.TRANS64.RED.A1T0 RZ, [UR4], RZ ;  /* 0x000000ffffff79a7 */ /* 0x000fe60008100404 */
.L_x_81:
[----:B-12---:R-:W-:Y:S01]  /*4eb0*/  SHF.L.U32 R3, RZ, 0x1f, RZ ;  /* 0x0000001fff037819 */ /* 0x006fe200000006ff */
[----:B------:R-:W-:Y:S01]  /*4ec0*/  UIADD3 UR4, UPT, UPT, UR62, 0xf0, URZ ;  /* 0x000000f03e047890 */ /* 0x000fe2000fffe0ff */
[----:B------:R-:W-:Y:S02]  /*4ed0*/  PLOP3.LUT P0, PT, PT, PT, UP1, 0x80, 0x8 ;  /* 0x000000000008781c */ /* 0x000fe40003f0f018 */
[----:B------:R-:W1:Y:S02]  /*4ee0*/  SYNCS.PHASECHK.TRANS64.TRYWAIT P1, [UR62+0xf0], R3 ;  /* 0x0000f003ff0075a7 */ /* 0x000e64000802113e */
[----:B-1----:R-:W-:Y:S09]  /*4ef0*/  @!P1 BRA `(.L_x_83) ;  /* 0x00000074008c9947 */ /* 0x002ff20003800000 */
.L_x_212:
[----:B------:R-:W-:Y:S02]  /*4f00*/  R2UR UR6, R0 ;  /* 0x00000000000672ca */ /* 0x000fe400000e0000 */
[----:B------:R-:W-:-:S11]  /*4f10*/  R2UR UR5, R16 ;  /* 0x00000000100572ca */ /* 0x000fd600000e0000 */
[----:B------:R-:W-:-:S03]  /*4f20*/  @!UP1 UPRMT UR4, UR6, 0x654, UR4 ;  /* 0x0000065406049896 */ /* 0x000fc60008000004 */
[----:B------:R-:W-:-:S06]  /*4f30*/  UMOV UR6, 0x1 ;  /* 0x0000000100067882 */ /* 0x000fcc0000000000 */
[----:B------:R-:W-:Y:S01]  /*4f40*/  @!P0 SYNCS.ARRIVE.TRANS64.RED.A1T0 RZ, [UR4], RZ ;  /* 0x000000ffffff89a7 */ /* 0x000fe20008100404 */
[----:B------:R-:W-:Y:S01]  /*4f50*/  NOP ;  /* 0x0000000000007918 */ /* 0x000fe20000000000 */
[----:B------:R-:W2:Y:S01]  /*4f60*/  LDS R0, [UR8+0x14] ;  /* 0x00001408ff007984 */ /* 0x000ea20008000800 */
[----:B------:R-:W-:-:S03]  /*4f70*/  ULOP3.LUT UR4, UR5, 0xffff, URZ, 0xc0, !UPT ;  /* 0x0000ffff05047892 */ /* 0x000fc6000f8ec0ff */
[----:B------:R-:W-:Y:S01]  /*4f80*/  UMOV UR5, 0xffff ;  /* 0x0000ffff00057882 */ /* 0x000fe20000000000 */
[----:B------:R-:W-:-:S04]  /*4f90*/  USHF.R.U32.HI UR4, URZ, 0x5, UR4 ;  /* 0x00000005ff047899 */ /* 0x000fc80008011604 */
[----:B------:R-:W-:Y:S02]  /*4fa0*/  USHF.L.U32 UR5, UR5, UR4, URZ ;  /* 0x0000000405057299 */ /* 0x000fe400080006ff */
[----:B------:R-:W-:-:S04]  /*4fb0*/  USHF.L.U32 UR4, UR6, UR4, URZ ;  /* 0x0000000406047299 */ /* 0x000fc800080006ff */
[----:B--2---:R-:W-:-:S04]  /*4fc0*/  LOP3.LUT R0, R0, UR5, RZ, 0xc0, !PT ;  /* 0x0000000500007c12 */ /* 0x004fc8000f8ec0ff */
[----:B------:R-:W-:-:S13]  /*4fd0*/  ISETP.NE.AND P0, PT, R0, UR5, PT ;  /* 0x0000000500007c0c */ /* 0x000fda000bf05270 */
[----:B------:R-:W-:Y:S05]  /*4fe0*/  @P0 BRA `(.L_x_84) ;  /* 0x0000000000580947 */ /* 0x000fea0003800000 */
[----:B------:R-:W2:Y:S02]  /*4ff0*/  LDS R0, [UR8+0x18] ;  /* 0x00001808ff007984 */ /* 0x000ea40008000800 */
[----:B--2---:R-:W-:-:S04]  /*5000*/  LOP3.LUT R0, R0, UR4, RZ, 0xc0, !PT ;  /* 0x0000000400007c12 */ /* 0x004fc8000f8ec0ff */
[----:B------:R-:W-:-:S13]  /*5010*/  ISETP.NE.AND P0, PT, R0, UR4, PT ;  /* 0x0000000400007c0c */ /* 0x000fda000bf05270 */
[----:B------:R-:W-:Y:S05]  /*5020*/  @P0 BRA `(.L_x_85) ;  /* 0x00000000003c0947 */ /* 0x000fea0003800000 */
[----:B-1----:R-:W1:Y:S01]  /*5030*/  S2R R2, SR_LANEID ;  /* 0x0000000000027919 */ /* 0x002e620000000000 */
[----:B------:R-:W-:-:S06]  /*5040*/  ULOP3.LUT UR5, URZ, UR5, URZ, 0x33, !UPT ;  /* 0x00000005ff057292 */ /* 0x000fcc000f8e33ff */
[----:B------:R-:W-:-:S04]  /*5050*/  IMAD.U32 R0, RZ, RZ, UR5 ;  /* 0x00000005ff007e24 */ /* 0x000fc8000f8e00ff */
[----:B------:R2:W3:Y:S02]  /*5060*/  REDUX UR7, R0 ;  /* 0x00000000000773c4 */ /* 0x0004e40000000000 */
[----:B------:R4:W-:Y:S01]  /*5070*/  UTCATOMSWS.AND URZ, UR5 ;  /* 0x0000000500ff79e3 */ /* 0x0009e20008000000 */
[----:B--2---:R-:W-:Y:S01]  /*5080*/  LOP3.LUT R0, RZ, UR4, RZ, 0x33, !PT ;  /* 0x00000004ff007c12 */ /* 0x004fe2000f8e33ff */
[----:B------:R-:W-:Y:S02]  /*5090*/  VOTEU.ANY UR4, UPT, PT ;  /* 0x0000000000047886 */ /* 0x000fe400038e0100 */
[----:B------:R-:W-:Y:S02]  /*50a0*/  UFLO.U32 UR4, UR4 ;  /* 0x00000004000472bd */ /* 0x000fe400080e0000 */
[----:B------:R-:W2:Y:S04]  /*50b0*/  REDUX UR6, R0 ;  /* 0x00000000000673c4 */ /* 0x000ea80000000000 */
[----:B-1----:R-:W-:-:S02]  /*50c0*/  ISETP.EQ.U32.AND P0, PT, R2, UR4, PT ;  /* 0x0000000402007c0c */ /* 0x002fc4000bf02070 */
[----:B---3--:R-:W-:-:S11]  /*50d0*/  MOV R2, UR7 ;  /* 0x0000000700027c02 */ /* 0x008fd60008000f00 */
[----:B------:R4:W-:Y:S01]  /*50e0*/  @P0 ATOMS.AND RZ, [UR8+0x14], R2 ;  /* 0x00001402ffff098c */ /* 0x0009e2000a800008 */
[----:B--2---:R-:W-:-:S05]  /*50f0*/  IMAD.U32 R0, RZ, RZ, UR6 ;  /* 0x00000006ff007e24 */ /* 0x004fca000f8e00ff */
[----:B------:R4:W-:Y:S01]  /*5100*/  @P0 ATOMS.AND RZ, [UR8+0x18], R0 ;  /* 0x00001800ffff098c */ /* 0x0009e2000a800008 */
[----:B------:R-:W-:Y:S05]  /*5110*/  BRA `(.L_x_86) ;  /* 0x0000000000147947 */ /* 0x000fea0003800000 */
.L_x_85:
[----:B-1----:R-:W-:Y:S02]  /*5120*/  MOV R2, 0x5140 ;  /* 0x0000514000027802 */ /* 0x002fe40000000f00 */
[----:B-----5:R-:W-:Y:S05]  /*5130*/  CALL.REL.NOINC `($__internal_0_$__cuda_sm10x_tcgen05_guardrail_trap_col_being_dealloced_not_returned_by_alloc) ;  /* 0x0000007c00147944 */ /* 0x020fea0003c00000 */
[----:B------:R-:W-:Y:S05]  /*5140*/  BRA `(.L_x_86) ;  /* 0x0000000000087947 */ /* 0x000fea0003800000 */
.L_x_84:
[----:B-1----:R-:W-:Y:S02]  /*5150*/  MOV R2, 0x5170 ;  /* 0x0000517000027802 */ /* 0x002fe40000000f00 */
[----:B-----5:R-:W-:Y:S05]  /*5160*/  CALL.REL.NOINC `($__internal_2_$__cuda_sm10x_tcgen05_guardrail_trap_unallocated_columns_being_dealloced) ;  /* 0x0000007c00207944 */ /* 0x020fea0003c00000 */
.L_x_86:
[----:B------:R-:W-:Y:S01]  /*5170*/  NOP ;  /* 0x0000000000007918 */ /* 0x000fe20000000000 */
[----:B----4-:R-:W-:Y:S05]  /*5180*/  EXIT ;  /* 0x000000000000794d */ /* 0x010fea0003800000 */
.L_x_57:
[----:B------:R-:W-:-:S09]  /*5190*/  UISETP.NE.OR UP0, UPT, UR22, 0x3, !UP3 ;  /* 0x000000031600788c */ /* 0x000fd2000df05670 */
[----:B------:R-:W-:Y:S05]  /*51a0*/  BRA.U UP0, `(.L_x_87) ;  /* 0x0000001900ac7547 */ /* 0x000fea000b800000 */
[----:B------:R-:W1:Y:S01]  /*51b0*/  LDCU UR38, c[0x0][0x370] ;  /* 0x00006e00ff2677ac */ /* 0x000e620008000800 */
[----:B------:R-:W-:Y:S01]  /*51c0*/  R2UR UR6, R59 ;  /* 0x000000003b0672ca */ /* 0x000fe200000e0000 */
[----:B------:R-:W2:Y:S01]  /*51d0*/  LDC.64 R16, c[0x0][0x348] ;  /* 0x0000d200ff107b82 */ /* 0x000ea20000000a00 */
[----:B------:R-:W-:Y:S01]  /*51e0*/  HFMA2 R13, -RZ, RZ, 0, 0 ;  /* 0x00000000ff0d7431 */ /* 0x000fe200000001ff */
[----:B------:R-:W1:Y:S01]  /*51f0*/  LDCU.128 UR56, c[0x0][0xb10] ;  /* 0x00016200ff3877ac */ /* 0x000e620008000c00 */
[----:B------:R-:W-:Y:S02]  /*5200*/  IMAD.MOV.U32 R14, RZ, RZ, RZ ;  /* 0x000000ffff0e7224 */ /* 0x000fe400078e00ff */
[----:B------:R-:W-:Y:S01]  /*5210*/  IMAD.MOV.U32 R7, RZ, RZ, 0x2000 ;  /* 0x00002000ff077424 */ /* 0x000fe200078e00ff */
[----:B------:R-:W3:Y:S02]  /*5220*/  LDCU UR37, c[0x0][0x374] ;  /* 0x00006e80ff2577ac */ /* 0x000ee40008000800 */
[----:B------:R-:W4:Y:S01]  /*5230*/  LDC.64 R2, c[0x0][0x888] ;  /* 0x00022200ff027b82 */ /* 0x000f220000000a00 */
[----:B------:R-:W3:Y:S01]  /*5240*/  LDCU UR15, c[0x0][0xb0c] ;  /* 0x00016180ff0f77ac */ /* 0x000ee20008000800 */
[----:B------:R-:W2:Y:S06]  /*5250*/  LDCU UR47, c[0x0][0xb20] ;  /* 0x00016400ff2f77ac */ /* 0x000eac0008000800 */
[----:B------:R-:W4:Y:S01]  /*5260*/  LDC.64 R4, c[0x0][0x890] ;  /* 0x00022400ff047b82 */ /* 0x000f220000000a00 */
[----:B------:R-:W2:Y:S01]  /*5270*/  LDCU UR4, c[0x0][0xb30] ;  /* 0x00016600ff0477ac */ /* 0x000ea20008000800 */
[----:B------:R-:W-:Y:S01]  /*5280*/  UMOV UR21, 0x400 ;  /* 0x0000040000157882 */ /* 0x000fe20000000000 */
[----:B-1----:R-:W-:-:S02]  /*5290*/  UIMAD.WIDE.U32 UR8, UR38, UR56, URZ ;  /* 0x00000038260872a5 */ /* 0x002fc4000f8e00ff */
[----:B------:R-:W-:Y:S02]  /*52a0*/  ULEA UR21, UR6, UR21, 0x18 ;  /* 0x0000001506157291 */ /* 0x000fe4000f8ec0ff */
[----:B---3--:R-:W-:Y:S02]  /*52b0*/  UIMAD.WIDE.U32 UR6, UR37, UR59, URZ ;  /* 0x0000003b250672a5 */ /* 0x008fe4000f8e00ff */
[----:B------:R-:W-:Y:S01]  /*52c0*/  UPLOP3.LUT UP1, UPT, UPT, UPT, UPT, 0x40, 0x4 ;  /* 0x000000000004789c */ /* 0x000fe20003f2e870 */
[----:B------:R-:W-:Y:S01]  /*52d0*/  UMOV UR8, UR9 ;  /* 0x0000000900087c82 */ /* 0x000fe20008000000 */
[----:B------:R-:W-:-:S03]  /*52e0*/  UISETP.GE.AND UP0, UPT, UR39, 0x1, UPT ;  /* 0x000000012700788c */ /* 0x000fc6000bf06270 */
[----:B------:R-:W-:Y:S01]  /*52f0*/  UMOV UR6, UR7 ;  /* 0x0000000700067c82 */ /* 0x000fe20008000000 */
[----:B------:R-:W-:Y:S01]  /*5300*/  UISETP.NE.AND UP4, UPT, UR39, 0x1, UPT ;  /* 0x000000012700788c */ /* 0x000fe2000bf85270 */
[----:B------:R-:W1:Y:S01]  /*5310*/  LDCU.64 UR22, c[0x0][0xb28] ;  /* 0x00016500ff1677ac */ /* 0x000e620008000a00 */
[----:B------:R-:W-:Y:S02]  /*5320*/  UISETP.NE.AND UP6, UPT, UR15, 0x1, UPT ;  /* 0x000000010f00788c */ /* 0x000fe4000bfc5270 */
[----:B------:R-:W-:Y:S02]  /*5330*/  UISETP.NE.AND UP5, UPT, UR58, 0x1, UPT ;  /* 0x000000013a00788c */ /* 0x000fe4000bfa5270 */
[----:B------:R-:W-:Y:S02]  /*5340*/  UIADD3 UR49, UPT, UPT, UR21, 0x20, URZ ;  /* 0x0000002015317890 */ /* 0x000fe4000fffe0ff */
[----:B------:R-:W-:Y:S02]  /*5350*/  UIADD3 UR41, UPT, UPT, UR21, 0x28, URZ ;  /* 0x0000002815297890 */ /* 0x000fe4000fffe0ff */
[----:B------:R-:W-:-:S02]  /*5360*/  UIADD3 UR33, UPT, UPT, UR21, 0x30, URZ ;  /* 0x0000003015217890 */ /* 0x000fc4000fffe0ff */
[----:B------:R-:W-:Y:S02]  /*5370*/  UIADD3 UR25, UPT, UPT, UR21, 0x38, URZ ;  /* 0x0000003815197890 */ /* 0x000fe4000fffe0ff */
[----:B------:R-:W-:Y:S02]  /*5380*/  USHF.R.U32.HI UR46, URZ, UR57, UR8 ;  /* 0x00000039ff2e7299 */ /* 0x000fe40008011608 */
[----:B--2---:R-:W-:Y:S02]  /*5390*/  USHF.R.U32.HI UR45, URZ, UR47, UR6 ;  /* 0x0000002fff2d7299 */ /* 0x004fe40008011606 */
[----:B------:R-:W-:-:S11]  /*53a0*/  UISETP.NE.AND UP3, UPT, UR4, 0x1, UPT ;  /* 0x000000010400788c */ /* 0x000fd6000bf65270 */
.L_x_102:
[C---:B------:R-:W-:Y:S02]  /*53b0*/  LEA R12, R14.reuse, UR21, 0x3 ;  /* 0x000000150e0c7c11 */ /* 0x040fe4000f8e18ff */
[----:B------:R-:W-:Y:S02]  /*53c0*/  SHF.L.U32 R0, R13, 0x1f, RZ ;  /* 0x0000001f0d007819 */ /* 0x000fe400000006ff */
[----:B------:R-:W-:Y:S02]  /*53d0*/  LEA R8, R14, UR21, 0x4 ;  /* 0x000000150e087c11 */ /* 0x000fe4000f8e20ff */
[----:B--2---:R-:W2:Y:S02]  /*53e0*/  SYNCS.PHASECHK.TRANS64.TRYWAIT P0, [R12+URZ+0x70], R0 ;  /* 0x000070000c0075a7 */ /* 0x004ea400080011ff */
[----:B--2---:R-:W-:Y:S05]  /*53f0*/  @!P0 BRA `(.L_x_88) ;  /* 0x0000007000648947 */ /* 0x004fea0003800000 */
.L_x_213:
[----:B------:R-:W3:Y:S01]  /*5400*/  LDS.128 R8, [R8+0x100] ;  /* 0x0001000008087984 */ /* 0x000ee20000000c00 */
[----:B------:R-:W-:Y:S01]  /*5410*/  UISETP.GE.AND UP0, UPT, UR39, 0x1, UPT ;  /* 0x000000012700788c */ /* 0x000fe2000bf06270 */
[----:B------:R-:W-:Y:S01]  /*5420*/  @!PT LDS RZ, [RZ] ;  /* 0x00000000fffff984 */ /* 0x000fe20000000800 */
[----:B------:R-:W-:Y:S01]  /*5430*/  @!PT LDS RZ, [RZ] ;  /* 0x00000000fffff984 */ /* 0x000fe20000000800 */
[----:B------:R-:W-:Y:S01]  /*5440*/  @!PT LDS RZ, [RZ] ;  /* 0x00000000fffff984 */ /* 0x000fe20000000800 */
[----:B------:R-:W-:Y:S01]  /*5450*/  @!PT LDS RZ, [RZ] ;  /* 0x00000000fffff984 */ /* 0x000fe20000000800 */
[----:B------:R1:W-:Y:S06]  /*5460*/  MEMBAR.ALL.CTA ;  /* 0x0000000000007992 */ /* 0x0003ec0000008000 */
[----:B-1----:R-:W1:Y:S01]  /*5470*/  FENCE.VIEW.ASYNC.S ;  /* 0x00000000000073c6 */ /* 0x002e620000000000 */
[----:B---3--:R-:W-:Y:S11]  /*5480*/  LOP3.LUT P0, RZ, R10, 0x1, RZ, 0xc0, !PT ;  /* 0x000000010aff7812 */ /* 0x008ff6000780c0ff */
[----:B------:R-:W-:Y:S02]  /*5490*/  @!UPT UIADD3 URZ, UPT, UPT, URZ, URZ, URZ ;  /* 0x000000fffffff290 */ /* 0x000fe4000fffe0ff */
[----:B-1----:R-:W-:Y:S01]  /*54a0*/  VOTEU.ANY UP2, P0 ;  /* 0x0000000000ff7886 */ /* 0x002fe20000040100 */
[----:B------:R-:W-:Y:S11]  /*54b0*/  PLOP3.LUT P0, PT, PT, PT, UP2, 0x80, 0x8 ;  /* 0x000000000008781c */ /* 0x000ff60003f0f028 */
[----:B------:R-:W-:Y:S02]  /*54c0*/  @!UPT UIADD3 URZ, UPT, UPT, URZ, URZ, URZ ;  /* 0x000000fffffff290 */ /* 0x000fe4000fffe0ff */
[----:B--2---:R-:W-:Y:S02]  /*54d0*/  @P0 SHF.R.U32.HI R0, RZ, 0x10, R9 ;  /* 0x00000010ff000819 */ /* 0x004fe40000011609 */
[----:B------:R-:W-:Y:S02]  /*54e0*/  @P0 MOV R6, R8 ;  /* 0x0000000800060202 */ /* 0x000fe40000000f00 */
[----:B------:R-:W-:Y:S01]  /*54f0*/  @P0 R2UR UR4, R0 ;  /* 0x00000000000402ca */ /* 0x000fe200000e0000 */
[----:B------:R-:W-:Y:S01]  /*5500*/  VIADD R0, R12, 0x80 ;  /* 0x000000800c007836 */ /* 0x000fe20000000000 */
[----:B------:R-:W-:Y:S02]  /*5510*/  @P0 LOP3.LUT R8, R9, 0xffff, RZ, 0xc0, !PT ;  /* 0x0000ffff09080812 */ /* 0x000fe400078ec0ff */
[----:B------:R-:W-:Y:S02]  /*5520*/  @P0 R2UR UR6, R6 ;  /* 0x00000000060602ca */ /* 0x000fe400000e0000 */
[----:B------:R-:W-:Y:S02]  /*5530*/  PRMT R0, RZ, 0x654, R0 ;  /* 0x00000654ff007816 */ /* 0x000fe40000000000 */
[----:B------:R-:W-:Y:S02]  /*5540*/  @P0 R2UR UR5, R8 ;  /* 0x00000000080502ca */ /* 0x000fe400000e0000 */
[----:B------:R1:W-:Y:S03]  /*5550*/  SYNCS.ARRIVE.TRANS64.RED.A1T0 RZ, [R0+URZ], RZ ;  /* 0x000000ff00ff79a7 */ /* 0x0003e600081004ff */
[----:B------:R-:W-:Y:S04]  /*5560*/  @UP2 UMOV UR31, UR4 ;  /* 0x00000004001f2c82 */ /* 0x000fe80008000000 */
[----:B------:R-:W-:Y:S04]  /*5570*/  @UP2 UMOV UR14, UR6 ;  /* 0x00000006000e2c82 */ /* 0x000fe80008000000 */
[----:B------:R-:W-:Y:S01]  /*5580*/  @UP2 UMOV UR13, UR5 ;  /* 0x00000005000d2c82 */ /* 0x000fe20008000000 */
[----:B------:R-:W-:Y:S05]  /*5590*/  BRA.U !UP0, `(.L_x_89) ;  /* 0x0000000108a47547 */ /* 0x000fea000b800000 */
[----:B------:R-:W-:Y:S02]  /*55a0*/  UIMAD.WIDE.U32 UR16, UR13, UR59, URZ ;  /* 0x0000003b0d1072a5 */ /* 0x000fe4000f8e00ff */
[----:B------:R-:W-:Y:S02]  /*55b0*/  UIMAD.WIDE.U32 UR18, UR14, UR56, URZ ;  /* 0x000000380e1272a5 */ /* 0x000fe4000f8e00ff */
[----:B------:R-:W-:Y:S02]  /*55c0*/  USEL UR4, UR37, UR45, !UP5 ;  /* 0x0000002d25047287 */ /* 0x000fe4000e800000 */
[----:B------:R-:W-:Y:S02]  /*55d0*/  USEL UR7, UR38, UR46, !UP6 ;  /* 0x0000002e26077287 */ /* 0x000fe4000f000000 */
[----:B------:R-:W-:Y:S02]  /*55e0*/  UIMAD.WIDE.U32 UR8, UR4, UR22, URZ ;  /* 0x00000016040872a5 */ /* 0x000fe4000f8e00ff */
[----:B------:R-:W-:Y:S01]  /*55f0*/  UIMAD.WIDE.U32 UR10, UR7, UR22, URZ ;  /* 0x00000016070a72a5 */ /* 0x000fe2000f8e00ff */
[----:B------:R-:W-:Y:S02]  /*5600*/  UMOV UR5, UR17 ;  /* 0x0000001100057c82 */ /* 0x000fe40008000000 */
[----:B------:R-:W-:Y:S03]  /*5610*/  USHF.R.U32.HI UR6, URZ, UR47, UR5 ;  /* 0x0000002fff067299 */ /* 0x000fe60008011605 */
[----:B------:R-:W-:Y:S01]  /*5620*/  UMOV UR5, UR19 ;  /* 0x0000001300057c82 */ /* 0x000fe20008000000 */
[----:B------:R-:W-:Y:S02]  /*5630*/  USEL UR6, UR13, UR6, !UP5 ;  /* 0x000000060d067287 */ /* 0x000fe4000e800000 */
[----:B------:R-:W-:Y:S03]  /*5640*/  USHF.R.U32.HI UR12, URZ, UR57, UR5 ;  /* 0x00000039ff0c7299 */ /* 0x000fe60008011605 */
[----:B------:R-:W-:Y:S02]  /*5650*/  UMOV UR5, UR9 ;  /* 0x0000000900057c82 */ /* 0x000fe40008000000 */
[----:B------:R-:W-:Y:S03]  /*5660*/  @UP4 USHF.R.U32.HI UR4, URZ, UR23, UR5 ;  /* 0x00000017ff044299 */ /* 0x000fe60008011605 */
[----:B------:R-:W-:Y:S01]  /*5670*/  UMOV UR5, UR11 ;  /* 0x0000000b00057c82 */ /* 0x000fe20008000000 */
[----:B------:R-:W-:Y:S02]  /*5680*/  UIMAD UR4, UR39, UR4, URZ ;  /* 0x00000004270472a4 */ /* 0x000fe4000f8e02ff */
[----:B------:R-:W-:Y:S02]  /*5690*/  @UP4 USHF.R.U32.HI UR7, URZ, UR23, UR5 ;  /* 0x00000017ff074299 */ /* 0x000fe40008011605 */
[----:B------:R-:W-:Y:S02]  /*56a0*/  UIMAD.WIDE.U32 UR10, UR6, UR22, URZ ;  /* 0x00000016060a72a5 */ /* 0x000fe4000f8e00ff */
[----:B------:R-:W-:Y:S02]  /*56b0*/  USEL UR5, UR14, UR12, !UP6 ;  /* 0x0000000c0e057287 */ /* 0x000fe4000f000000 */
[----:B------:R-:W-:Y:S02]  /*56c0*/  UIMAD UR8, UR39, UR7, URZ ;  /* 0x00000007270872a4 */ /* 0x000fe4000f8e02ff */
[----:B------:R-:W-:Y:S03]  /*56d0*/  UISETP.GE.AND UP0, UPT, UR6, UR4, UPT ;  /* 0x000000040600728c */ /* 0x000fe6000bf06270 */
[----:B------:R-:W-:Y:S01]  /*56e0*/  UMOV UR4, UR11 ;  /* 0x0000000b00047c82 */ /* 0x000fe20008000000 */
[----:B------:R-:W-:Y:S02]  /*56f0*/  UISETP.GE.OR UP0, UPT, UR5, UR8, UP0 ;  /* 0x000000080500728c */ /* 0x000fe40008706670 */
[----:B------:R-:W-:Y:S02]  /*5700*/  USHF.R.U32.HI UR4, URZ, UR23, UR4 ;  /* 0x00000017ff047299 */ /* 0x000fe40008011604 */
[----:B------:R-:W-:Y:S02]  /*5710*/  UIMAD.WIDE.U32 UR8, UR5, UR22, URZ ;  /* 0x00000016050872a5 */ /* 0x000fe4000f8e00ff */
[----:B------:R-:W-:Y:S04]  /*5720*/  USEL UR10, UR6, UR4, !UP4 ;  /* 0x00000004060a7287 */ /* 0x000fe8000e000000 */
[----:B------:R-:W-:Y:S01]  /*5730*/  UIADD3 UR11, UPT, UPT, -UR10, URZ, URZ ;  /* 0x000000ff0a0b7290 */ /* 0x000fe2000fffe1ff */
[----:B------:R-:W-:Y:S02]  /*5740*/  @!UP0 UMOV UR4, UR9 ;  /* 0x0000000900048c82 */ /* 0x000fe40008000000 */
[----:B------:R-:W-:Y:S02]  /*5750*/  @!UP0 USHF.R.U32.HI UR4, URZ, UR23, UR4 ;  /* 0x00000017ff048299 */ /* 0x000fe40008011604 */
[----:B------:R-:W-:Y:S02]  /*5760*/  UIMAD UR8, UR39, UR11, UR6 ;  /* 0x0000000b270872a4 */ /* 0x000fe4000f8e0206 */
[----:B------:R-:W-:Y:S04]  /*5770*/  @!UP0 USEL UR4, UR5, UR4, !UP4 ;  /* 0x0000000405048287 */ /* 0x000fe8000e000000 */
[----:B------:R-:W-:Y:S02]  /*5780*/  @!UP0 UIMAD UR7, UR7, UR8, UR4 ;  /* 0x00000008070782a4 */ /* 0x000fe4000f8e0204 */
[----:B------:R-:W-:Y:S02]  /*5790*/  @!UP0 UIADD3 UR9, UPT, UPT, UR10, -UR4, URZ ;  /* 0x800000040a098290 */ /* 0x000fe4000fffe0ff */
[----:B------:R-:W-:Y:S02]  /*57a0*/  UIADD3 UR8, UPT, UPT, -UR6, URZ, URZ ;  /* 0x000000ff06087290 */ /* 0x000fe4000fffe1ff */
[----:B------:R-:W-:Y:S02]  /*57b0*/  UIADD3 UR4, UPT, UPT, -UR5, URZ, URZ ;  /* 0x000000ff05047290 */ /* 0x000fe4000fffe1ff */
[----:B------:R-:W-:Y:S03]  /*57c0*/  @!UP0 UIMAD UR6, UR9, UR39, UR5 ;  /* 0x00000027090682a4 */ /* 0x000fe6000f8e0205 */
[----:B------:R-:W-:Y:S01]  /*57d0*/  @!UP0 UMOV UR5, UR7 ;  /* 0x0000000700058c82 */ /* 0x000fe20008000000 */
[----:B------:R-:W-:Y:S02]  /*57e0*/  UIMAD UR7, UR15, UR4, UR14 ;  /* 0x000000040f0772a4 */ /* 0x000fe4000f8e020e */
[----:B------:R-:W-:Y:S02]  /*57f0*/  UIMAD UR4, UR58, UR8, UR13 ;  /* 0x000000083a0472a4 */ /* 0x000fe4000f8e020d */
[----:B------:R-:W-:Y:S02]  /*5800*/  UIMAD UR14, UR5, UR15, UR7 ;  /* 0x0000000f050e72a4 */ /* 0x000fe4000f8e0207 */
[----:B------:R-:W-:Y:S11]  /*5810*/  UIMAD UR13, UR6, UR58, UR4 ;  /* 0x0000003a060d72a4 */ /* 0x000ff6000f8e0204 */
[----:B------:R-:W-:Y:S01]  /*5820*/  @!UPT UIADD3 URZ, UPT, UPT, URZ, URZ, URZ ;  /* 0x000000fffffff290 */ /* 0x000fe2000fffe0ff */
.L_x_89:
[----:B------:R-:W2:Y:S01]  /*5830*/  @!UP3 LDCU.128 UR8, c[0x0][0xb10] ;  /* 0x00016200ff08b7ac */ /* 0x000ea20008000c00 */
[----:B------:R-:W-:Y:S01]  /*5840*/  IMAD.MOV.U32 R10, RZ, RZ, 0x1 ;  /* 0x00000001ff0a7424 */ /* 0x000fe200078e00ff */
[C---:B----4-:R-:W-:Y:S02]  /*5850*/  ISETP.NE.U32.AND P1, PT, R4.reuse, RZ, PT ;  /* 0x000000ff0400720c */ /* 0x050fe40003f25070 */
[----:B------:R-:W-:Y:S02]  /*5860*/  ISETP.NE.U32.AND P0, PT, R4, RZ, PT ;  /* 0x000000ff0400720c */ /* 0x000fe40003f05070 */
[C---:B------:R-:W-:Y:S01]  /*5870*/  ISETP.NE.AND.EX P1, PT, R5.reuse, RZ, PT, P1 ;  /* 0x000000ff0500720c */ /* 0x040fe20003f25310 */
[----:B------:R-:W3:Y:S01]  /*5880*/  @!UP3 LDCU UR5, c[0x0][0xb0c] ;  /* 0x00016180ff05b7ac */ /* 0x000ee20008000800 */
[----:B------:R-:W-:Y:S02]  /*5890*/  ISETP.NE.AND.EX P0, PT, R5, RZ, PT, P0 ;  /* 0x000000ff0500720c */ /* 0x000fe40003f05300 */
[----:B------:R-:W-:Y:S01]  /*58a0*/  SHF.L.U32 R10, R10, 0x1f, RZ ;  /* 0x0000001f0a0a7819 */ /* 0x000fe200000006ff */
[----:B------:R-:W-:Y:S02]  /*58b0*/  USHF.L.U32 UR50, UR27, 0x8, URZ ;  /* 0x000000081b327899 */ /* 0x000fe400080006ff */
[----:B------:R-:W-:Y:S02]  /*58c0*/  USHF.L.U32 UR51, UR20, 0x6, URZ ;  /* 0x0000000614337899 */ /* 0x000fe400080006ff */
[----:B--2---:R-:W-:Y:S07]  /*58d0*/  UIMAD.WIDE.U32 UR6, UR14, UR8, URZ ;  /* 0x000000080e0672a5 */ /* 0x004fee000f8e00ff */
[----:B------:R-:W-:Y:S01]  /*58e0*/  @!UP3 UMOV UR4, UR7 ;  /* 0x000000070004bc82 */ /* 0x000fe20008000000 */
[----:B---3--:R-:W-:Y:S02]  /*58f0*/  @!UP3 UISETP.NE.AND UP0, UPT, UR5, 0x1, UPT ;  /* 0x000000010500b88c */ /* 0x008fe4000bf05270 */
[----:B------:R-:W-:Y:S02]  /*5900*/  @!UP3 USHF.R.U32.HI UR4, URZ, UR9, UR4 ;  /* 0x00000009ff04b299 */ /* 0x000fe40008011604 */
[----:B------:R-:W-:Y:S02]  /*5910*/  UIMAD.WIDE.U32 UR6, UR13, UR11, URZ ;  /* 0x0000000b0d0672a5 */ /* 0x000fe4000f8e00ff */
[----:B------:R-:W-:Y:S02]  /*5920*/  @!UP3 USEL UR8, UR14, UR4, !UP0 ;  /* 0x000000040e08b287 */ /* 0x000fe4000c000000 */
[----:B------:R-:W-:Y:S03]  /*5930*/  @!UP3 UISETP.NE.AND UP0, UPT, UR10, 0x1, UPT ;  /* 0x000000010a00b88c */ /* 0x000fe6000bf05270 */
[----:B------:R-:W-:Y:S02]  /*5940*/  @!UP3 UMOV UR6, UR7 ;  /* 0x000000070006bc82 */ /* 0x000fe40008000000 */
[----:B------:R-:W2:Y:S02]  /*5950*/  @!UP3 LDCU UR4, c[0x0][0xb20] ;  /* 0x00016400ff04b7ac */ /* 0x000ea40008000800 */
[----:B--2---:R-:W-:Y:S04]  /*5960*/  @!UP3 USHF.R.U32.HI UR6, URZ, UR4, UR6 ;  /* 0x00000004ff06b299 */ /* 0x004fe80008011606 */
[----:B------:R-:W-:Y:S04]  /*5970*/  @!UP3 USEL UR6, UR13, UR6, !UP0 ;  /* 0x000000060d06b287 */ /* 0x000fe8000c000000 */
[----:B------:R-:W-:Y:S02]  /*5980*/  @!UP3 UIADD3 UR4, UPT, UPT, -UR8, UR6, URZ ;  /* 0x000000060804b290 */ /* 0x000fe4000fffe1ff */
[----:B------:R-:W-:Y:S02]  /*5990*/  @!UP3 UIADD3 UR6, UPT, UPT, UR8, -UR6, URZ ;  /* 0x800000060806b290 */ /* 0x000fe4000fffe0ff */
[----:B------:R-:W-:Y:S02]  /*59a0*/  @!UP3 UIMAD UR14, UR4, UR5, UR14 ;  /* 0x00000005040eb2a4 */ /* 0x000fe4000f8e020e */
[----:B------:R-:W-:Y:S01]  /*59b0*/  @!UP3 UIMAD UR13, UR6, UR10, UR13 ;  /* 0x0000000a060db2a4 */ /* 0x000fe2000f8e020d */
[----:B------:R-:W-:Y:S11]  /*59c0*/  BRA.U UP1, `(.L_x_90) ;  /* 0x0000000101107547 */ /* 0x000ff6000b800000 */
[----:B------:R-:W-:Y:S04]  /*59d0*/  MOV R6, UR53 ;  /* 0x0000003500067c02 */ /* 0x000fe80008000f00 */
[----:B------:R-:W-:Y:S04]  /*59e0*/  SHF.L.U32 R6, R6, 0x1f, RZ ;  /* 0x0000001f06067819 */ /* 0x000fe800000006ff */
[----:B------:R-:W2:Y:S02]  /*59f0*/  SYNCS.PHASECHK.TRANS64.TRYWAIT P2, [UR21+0x68], R6 ;  /* 0x00006806ff0075a7 */ /* 0x000ea40008041115 */
[----:B--2---:R-:W-:Y:S05]  /*5a00*/  @!P2 BRA `(.L_x_91) ;  /* 0x0000006800f4a947 */ /* 0x004fea0003800000 */
.L_x_90:
[----:B------:R-:W-:Y:S05]  /*5a10*/  @!P1 BRA `(.L_x_92) ;  /* 0x0000000000309947 */ /* 0x000fea0003800000 */
[----:B------:R-:W-:Y:S01]  /*5a20*/  ISETP.NE.U32.AND P1, PT, R2, RZ, PT ;  /* 0x000000ff0200720c */ /* 0x000fe20003f25070 */
[----:B------:R-:W2:Y:S01]  /*5a30*/  LDCU.64 UR4, c[0x0][0x358] ;  /* 0x00006b00ff0477ac */ /* 0x000ea20008000a00 */
[----:B------:R-:W-:Y:S02]  /*5a40*/  IMAD.MOV.U32 R26, RZ, RZ, 0x1 ;  /* 0x00000001ff1a7424 */ /* 0x000fe400078e00ff */
[----:B------:R-:W-:Y:S11]  /*5a50*/  ISETP.NE.AND.EX P1, PT, R3, RZ, PT, P1 ;  /* 0x000000ff0300720c */ /* 0x000ff60003f25310 */
[----:B------:R-:W-:Y:S02]  /*5a60*/  @!UPT UIADD3 URZ, UPT, UPT, URZ, URZ, URZ ;  /* 0x000000fffffff290 */ /* 0x000fe4000fffe0ff */
[----:B------:R-:W3:Y:S01]  /*5a70*/  @P1 LDC.64 R8, c[0x0][0x888] ;  /* 0x00022200ff081b82 */ /* 0x000ee20000000a00 */
[----:B-1----:R-:W-:Y:S04]  /*5a80*/  @P1 IMAD R0, R4, UR60, RZ ;  /* 0x0000003c04001c24 */ /* 0x002fe8000f8e02ff */
[----:B---3--:R-:W-:Y:S04]  /*5a90*/  @P1 IMAD.WIDE R8, R0, 0x4, R8 ;  /* 0x0000000400081825 */ /* 0x008fe800078e0208 */
[----:B------:R-:W-:Y:S01]  /*5aa0*/  HFMA2 R0, -RZ, RZ, 0, 5.9604644775390625e-08 ;  /* 0x00000001ff007431 */ /* 0x000fe200000001ff */
[----:B--2--5:R2:W5:Y:S04]  /*5ab0*/  @P1 LDG.E R27, desc[UR4][R8.64] ;  /* 0x00000004081b1981 */ /* 0x024568000c1e1900 */
[----:B------:R-:W-:Y:S01]  /*5ac0*/  @!P1 PRMT R26, R0, 0x7610, R26 ;  /* 0x00007610001a9816 */ /* 0x000fe2000000001a */
[----:B--2---:R-:W3:Y:S06]  /*5ad0*/  @!P1 LDC R27, c[0x0][0x880] ;  /* 0x00022000ff1b9b82 */ /* 0x004eec0000000800 */
.L_x_92:
[----:B---3-5:R-:W-:Y:S01]  /*5ae0*/  @!P0 FSETP.EQ.AND P1, PT, R27, RZ, PT ;  /* 0x000000ff1b00820b */ /* 0x028fe20003f22000 */
[----:B------:R-:W-:Y:S01]  /*5af0*/  @!UPT UIADD3 URZ, UPT, UPT, URZ, URZ, URZ ;  /* 0x000000fffffff290 */ /* 0x000fe2000fffe0ff */
[----:B------:R-:W-:Y:S11]  /*5b00*/  @!P0 BRA `(.L_x_93) ;  /* 0x0000000000188947 */ /* 0x000ff60003800000 */
[----:B------:R-:W-:Y:S02]  /*5b10*/  LOP3.LUT P0, RZ, R26, 0xff, RZ, 0xc0, !PT ;  /* 0x000000ff1aff7812 */ /* 0x000fe4000780c0ff */
[----:B------:R-:W-:Y:S04]  /*5b20*/  ISETP.NE.U32.AND P1, PT, R2, RZ, PT ;  /* 0x000000ff0200720c */ /* 0x000fe80003f25070 */
[----:B------:R-:W-:Y:S04]  /*5b30*/  ISETP.NE.AND.EX P1, PT, R3, RZ, PT, P1 ;  /* 0x000000ff0300720c */ /* 0x000fe80003f25310 */
[----:B------:R-:W-:Y:S03]  /*5b40*/  PLOP3.LUT P1, PT, P1, PT, PT, 0x8, 0x80 ;  /* 0x000000000080781c */ /* 0x000fe60000f2e170 */
[----:B------:R-:W-:Y:S11]  /*5b50*/  @P0 FSETP.EQ.AND P1, PT, R27, RZ, PT ;  /* 0x000000ff1b00020b */ /* 0x000ff60003f22000 */
[----:B------:R-:W-:Y:S02]  /*5b60*/  @!UPT UIADD3 URZ, UPT, UPT, URZ, URZ, URZ ;  /* 0x000000fffffff290 */ /* 0x000fe4000fffe0ff */
.L_x_93:
[----:B------:R-:W2:Y:S01]  /*5b70*/  SYNCS.PHASECHK.TRANS64.TRYWAIT P2, [UR21+0x40], R10 ;  /* 0x0000400aff0075a7 */ /* 0x000ea20008041115 */
[----:B------:R-:W-:Y:S04]  /*5b80*/  ELECT P0, URZ, PT ;  /* 0x0000000000ff782f */ /* 0x000fe80003800000 */
[----:B------:R-:W-:Y:S11]  /*5b90*/  PLOP3.LUT P1, PT, P1, P0, PT, 0xf2, 0x2f ;  /* 0x00000000002f781c */ /* 0x000ff60000f21e72 */
[----:B------:R-:W-:Y:S02]  /*5ba0*/  @!UPT UIADD3 URZ, UPT, UPT, URZ, URZ, URZ ;  /* 0x000000fffffff290 */ /* 0x000fe4000fffe0ff */
[----:B------:R-:W-:Y:S05]  /*5bb0*/  @!P1 IADD3 R8, P0, PT, R16, 0x580, RZ ;  /* 0x0000058010089810 */ /* 0x000fea0007f1e0ff */
[----:B-1----:R-:W-:Y:S01]  /*5bc0*/  @!P1 IMAD.X R6, RZ, RZ, R17, P0 ;  /* 0x000000ffff069224 */ /* 0x002fe200000e0611 */
[----:B--2---:R-:W-:Y:S07]  /*5bd0*/  @!P2 BRA `(.L_x_94) ;  /* 0x000000680098a947 */ /* 0x004fee0003800000 */
.L_x_216:
[----:B------:R-:W-:Y:S01]  /*5be0*/  @!P1 R2UR UR5, R8 ;  /* 0x00000000080592ca */ /* 0x000fe200000e0000 */
[----:B------:R-:W-:Y:S01]  /*5bf0*/  VOTEU.ALL UP0, P1 ;  /* 0x0000000000ff7886 */ /* 0x000fe20000800000 */
[----:B------:R-:W-:Y:S01]  /*5c00*/  @!P1 R2UR UR4, R6 ;  /* 0x00000000060492ca */ /* 0x000fe200000e0000 */
[----:B------:R-:W-:Y:S01]  /*5c10*/  UMOV UR16, 0x0 ;  /* 0x0000000000107882 */ /* 0x000fe20000000000 */
[----:B------:R-:W-:Y:S01]  /*5c20*/  UMOV UR17, 0x10000000 ;  /* 0x1000000000117882 */ /* 0x000fe20000000000 */
[----:B------:R-:W-:Y:S01]  /*5c30*/  UMOV UR52, UR60 ;  /* 0x0000003c00347c82 */ /* 0x000fe20008000000 */
[----:B------:R-:W-:Y:S01]  /*5c40*/  @!UP0 UIADD3 UR48, UPT, UPT, UR21, 0x200, URZ ;  /* 0x0000020015308890 */ /* 0x000fe2000fffe0ff */
[----:B------:R-:W-:Y:S01]  /*5c50*/  R2UR UR6, R59 ;  /* 0x000000003b0672ca */ /* 0x000fe200000e0000 */
[----:B------:R-:W-:Y:S01]  /*5c60*/  @!UP0 UIADD3 UR10, UPT, UPT, UR50, 0x80, URZ ;  /* 0x00000080320a8890 */ /* 0x000fe2000fffe0ff */
[----:B-1----:R-:W-:Y:S01]  /*5c70*/  @!P1 IMAD.MOV.U32 R0, RZ, RZ, 0x2000 ;  /* 0x00002000ff009424 */ /* 0x002fe200078e00ff */
[----:B------:R-:W-:Y:S01]  /*5c80*/  @!UP0 UIADD3 UR8, UPT, UPT, UR21, 0x1200, URZ ;  /* 0x0000120015088890 */ /* 0x000fe2000fffe0ff */
[----:B------:R-:W-:Y:S02]  /*5c90*/  VOTEU.ALL UP0, P1 ;  /* 0x0000000000ff7886 */ /* 0x000fe40000800000 */
[----:B------:R-:W-:Y:S01]  /*5ca0*/  IMAD.U32 R8, RZ, RZ, UR5 ;  /* 0x00000005ff087e24 */ /* 0x000fe2000f8e00ff */
[----:B------:R-:W-:Y:S01]  /*5cb0*/  UMOV UR9, UR49 ;  /* 0x0000003100097c82 */ /* 0x000fe20008000000 */
[----:B------:R-:W-:Y:S01]  /*5cc0*/  IMAD.U32 R9, RZ, RZ, UR4 ;  /* 0x00000004ff097e24 */ /* 0x000fe2000f8e00ff */
[----:B------:R-:W-:Y:S01]  /*5cd0*/  UMOV UR11, UR51 ;  /* 0x00000033000b7c82 */ /* 0x000fe20008000000 */
[----:B------:R-:W-:Y:S01]  /*5ce0*/  UMOV UR12, UR60 ;  /* 0x0000003c000c7c82 */ /* 0x000fe20008000000 */
[----:B------:R-:W-:Y:S02]  /*5cf0*/  @!P1 R2UR UR4, R8 ;  /* 0x00000000080492ca */ /* 0x000fe400000e0000 */
[----:B------:R-:W-:Y:S01]  /*5d00*/  @!P1 R2UR UR5, R9 ;  /* 0x00000000090592ca */ /* 0x000fe200000e0000 */
[----:B------:R-:W-:Y:S01]  /*5d10*/  UPRMT UR6, UR6, 0x654, UR49 ;  /* 0x0000065406067896 */ /* 0x000fe20008000031 */
[----:B------:R-:W-:Y:S05]  /*5d20*/  @!P1 IADD3 R8, P0, PT, R16, 0x580, RZ ;  /* 0x0000058010089810 */ /* 0x000fea0007f1e0ff */
[----:B------:R-:W-:Y:S06]  /*5d30*/  @!P1 IMAD.X R6, RZ, RZ, R17, P0 ;  /* 0x000000ffff069224 */ /* 0x000fec00000e0611 */
[----:B------:R1:W-:Y:S01]  /*5d40*/  @!UP0 UTMALDG.3D [UR48], [UR4], desc[UR16] ;  /* 0x00001030040085b4 */ /* 0x0003e20008011000 */
[----:B------:R-:W-:Y:S05]  /*5d50*/  VOTEU.ALL UP0, P1 ;  /* 0x0000000000ff7886 */ /* 0x000fea0000800000 */
[----:B------:R1:W-:Y:S01]  /*5d60*/  @!UP0 UTMALDG.3D [UR8], [UR4], desc[UR16] ;  /* 0x00001008040085b4 */ /* 0x0003e20008011000 */
[----:B------:R1:W-:Y:S01]  /*5d70*/  @!P1 SYNCS.ARRIVE.TRANS64.RED.A0TR RZ, [UR21+0x20], R0 ;  /* 0x00002000ffff99a7 */ /* 0x0003e20008300415 */
[----:B------:R-:W-:Y:S01]  /*5d80*/  SYNCS.ARRIVE.TRANS64.RED.A1T0 RZ, [UR6], RZ ;  /* 0x000000ffffff79a7 */ /* 0x000fe20008100406 */
[----:B------:R-:W2:Y:S02]  /*5d90*/  SYNCS.PHASECHK.TRANS64.TRYWAIT P2, [UR21+0x48], R10 ;  /* 0x0000480aff0075a7 */ /* 0x000ea40008041115 */
[----:B-12---:R-:W-:Y:S05]  /*5da0*/  @!P2 BRA `(.L_x_95) ;  /* 0x00000068003ca947 */ /* 0x006fea0003800000 */
.L_x_218:
        /* <DEDUP_REMOVED lines=10> */
[----:B------:R-:W-:Y:S02]  /*5e50*/  @!UP0 UIADD3 UR10, UPT, UPT, UR50, 0x90, URZ ;  /* 0x00000090320a8890 */ /* 0x000fe4000fffe0ff */
[----:B------:R-:W-:Y:S01]  /*5e60*/  @!UP0 UIADD3 UR8, UPT, UPT, UR21, 0x3200, URZ ;  /* 0x0000320015088890 */ /* 0x000fe2000fffe0ff */
[----:B------:R-:W-:Y:S01]  /*5e70*/  IMAD.U32 R8, RZ, RZ, UR5 ;  /* 0x00000005ff087e24 */ /* 0x000fe2000f8e00ff */
[----:B------:R-:W-:Y:S01]  /*5e80*/  VOTEU.ALL UP0, P1 ;  /* 0x0000000000ff7886 */ /* 0x000fe20000800000 */
[----:B------:R-:W-:Y:S01]  /*5e90*/  IMAD.U32 R9, RZ, RZ, UR4 ;  /* 0x00000004ff097e24 */ /* 0x000fe2000f8e00ff */
[----:B------:R-:W-:Y:S01]  /*5ea0*/  UMOV UR44, UR60 ;  /* 0x0000003c002c7c82 */ /* 0x000fe20008000000 */
[----:B------:R-:W-:Y:S01]  /*5eb0*/  UMOV UR9, UR41 ;  /* 0x0000002900097c82 */ /* 0x000fe20008000000 */
[----:B------:R-:W-:Y:S01]  /*5ec0*/  @!P1 R2UR UR4, R8 ;  /* 0x00000000080492ca */ /* 0x000fe200000e0000 */
[----:B------:R-:W-:Y:S01]  /*5ed0*/  UMOV UR11, UR51 ;  /* 0x00000033000b7c82 */ /* 0x000fe20008000000 */
[----:B------:R-:W-:Y:S01]  /*5ee0*/  @!P1 R2UR UR5, R9 ;  /* 0x00000000090592ca */ /* 0x000fe200000e0000 */
[----:B------:R-:W-:Y:S01]  /*5ef0*/  UMOV UR12, UR60 ;  /* 0x0000003c000c7c82 */ /* 0x000fe20008000000 */
[----:B------:R-:W-:Y:S01]  /*5f00*/  UPRMT UR7, UR7, 0x654, UR41 ;  /* 0x0000065407077896 */ /* 0x000fe20008000029 */
[----:B------:R-:W-:Y:S05]  /*5f10*/  @!P1 IADD3 R8, P0, PT, R16, 0x580, RZ ;  /* 0x0000058010089810 */ /* 0x000fea0007f1e0ff */
[----:B------:R-:W-:Y:S05]  /*5f20*/  @!P1 IMAD.X R6, RZ, RZ, R17, P0 ;  /* 0x000000ffff069224 */ /* 0x000fea00000e0611 */
[----:B------:R1:W-:Y:S01]  /*5f30*/  @!UP0 UTMALDG.3D [UR40], [UR4], desc[UR16] ;  /* 0x00001028040085b4 */ /* 0x0003e20008011000 */
[----:B------:R-:W-:Y:S05]  /*5f40*/  VOTEU.ALL UP0, P1 ;  /* 0x0000000000ff7886 */ /* 0x000fea0000800000 */
[----:B------:R1:W-:Y:S01]  /*5f50*/  @!UP0 UTMALDG.3D [UR8], [UR4], desc[UR16] ;  /* 0x00001008040085b4 */ /* 0x0003e20008011000 */
[----:B------:R1:W-:Y:S01]  /*5f60*/  @!P1 SYNCS.ARRIVE.TRANS64.RED.A0TR RZ, [UR21+0x28], R0 ;  /* 0x00002800ffff99a7 */ /* 0x0003e20008300415 */
[----:B------:R-:W-:Y:S01]  /*5f70*/  SYNCS.ARRIVE.TRANS64.RED.A1T0 RZ, [UR7], RZ ;  /* 0x000000ffffff79a7 */ /* 0x000fe20008100407 */
[----:B------:R-:W2:Y:S02]  /*5f80*/  SYNCS.PHASECHK.TRANS64.TRYWAIT P2, [UR21+0x50], R10 ;  /* 0x0000500aff0075a7 */ /* 0x000ea40008041115 */
[----:B-12---:R-:W-:Y:S05]  /*5f90*/  @!P2 BRA `(.L_x_96) ;  /* 0x0000006400d8a947 */ /* 0x006fea0003800000 */
.L_x_220:
[----:B------:R-:W-:Y:S01]  /*5fa0*/  @!P1 R2UR UR5, R8 ;  /* 0x00000000080592ca */ /* 0x000fe200000e0000 */
[----:B------:R-:W-:Y:S01]  /*5fb0*/  VOTEU.ALL UP0, P1 ;  /* 0x0000000000ff7886 */ /* 0x000fe20000800000 */
[----:B------:R-:W-:Y:S01]  /*5fc0*/  @!P1 R2UR UR4, R6 ;  /* 0x00000000060492ca */ /* 0x000fe200000e0000 */
[----:B------:R-:W-:Y:S01]  /*5fd0*/  UMOV UR16, 0x0 ;  /* 0x0000000000107882 */ /* 0x000fe20000000000 */
[----:B------:R-:W-:Y:S01]  /*5fe0*/  R2UR UR8, R59 ;  /* 0x000000003b0872ca */ /* 0x000fe200000e0000 */
[----:B------:R-:W-:Y:S01]  /*5ff0*/  UMOV UR17, 0x10000000 ;  /* 0x1000000000117882 */ /* 0x000fe20000000000 */
[----:B------:R-:W-:Y:S01]  /*6000*/  @!UP0 UIADD3 UR34, UPT, UPT, UR50, 0x20, URZ ;  /* 0x0000002032228890 */ /* 0x000fe2000fffe0ff */
[----:B-1----:R-:W-:Y:S01]  /*6010*/  @!P1 IMAD.MOV.U32 R0, RZ, RZ, 0x2000 ;  /* 0x00002000ff009424 */ /* 0x002fe200078e00ff */
[----:B------:R-:W-:Y:S02]  /*6020*/  @!UP0 UIADD3 UR32, UPT, UPT, UR21, 0x4200, URZ ;  /* 0x0000420015208890 */ /* 0x000fe4000fffe0ff */
[----:B------:R-:W-:Y:S01]  /*6030*/  @!UP0 UIADD3 UR10, UPT, UPT, UR50, 0xa0, URZ ;  /* 0x000000a0320a8890 */ /* 0x000fe2000fffe0ff */
[----:B------:R-:W-:Y:S02]  /*6040*/  UMOV UR35, UR51 ;  /* 0x0000003300237c82 */ /* 0x000fe40008000000 */
[----:B------:R-:W-:Y:S01]  /*6050*/  IMAD.U32 R8, RZ, RZ, UR5 ;  /* 0x00000005ff087e24 */ /* 0x000fe2000f8e00ff */
[----:B------:R-:W-:Y:S01]  /*6060*/  UMOV UR36, UR60 ;  /* 0x0000003c00247c82 */ /* 0x000fe20008000000 */
[----:B------:R-:W-:Y:S01]  /*6070*/  IMAD.U32 R9, RZ, RZ, UR4 ;  /* 0x00000004ff097e24 */ /* 0x000fe2000f8e00ff */
[----:B------:R-:W-:Y:S01]  /*6080*/  UMOV UR9, UR33 ;  /* 0x0000002100097c82 */ /* 0x000fe20008000000 */
[----:B------:R-:W-:Y:S01]  /*6090*/  UPRMT UR29, UR8, 0x654, UR33 ;  /* 0x00000654081d7896 */ /* 0x000fe20008000021 */
[----:B------:R-:W-:Y:S01]  /*60a0*/  @!P1 R2UR UR4, R8 ;  /* 0x00000000080492ca */ /* 0x000fe200000e0000 */
[----:B------:R-:W-:Y:S01]  /*60b0*/  @!UP0 UIADD3 UR8, UPT, UPT, UR21, 0x5200, URZ ;  /* 0x0000520015088890 */ /* 0x000fe2000fffe0ff */
[----:B------:R-:W-:Y:S01]  /*60c0*/  @!P1 R2UR UR5, R9 ;  /* 0x00000000090592ca */ /* 0x000fe200000e0000 */
[----:B------:R-:W-:Y:S01]  /*60d0*/  VOTEU.ALL UP0, P1 ;  /* 0x0000000000ff7886 */ /* 0x000fe20000800000 */
[----:B------:R-:W-:Y:S01]  /*60e0*/  UMOV UR11, UR51 ;  /* 0x00000033000b7c82 */ /* 0x000fe20008000000 */
[----:B------:R-:W-:Y:S01]  /*60f0*/  UMOV UR12, UR60 ;  /* 0x0000003c000c7c82 */ /* 0x000fe20008000000 */
[----:B------:R-:W-:Y:S05]  /*6100*/  @!P1 IADD3 R8, P0, PT, R16, 0x580, RZ ;  /* 0x0000058010089810 */ /* 0x000fea0007f1e0ff */
[----:B------:R-:W-:Y:S04]  /*6110*/  @!P1 IMAD.X R6, RZ, RZ, R17, P0 ;  /* 0x000000ffff069224 */ /* 0x000fe800000e0611 */
[----:B------:R1:W-:Y:S01]  /*6120*/  @!UP0 UTMALDG.3D [UR32], [UR4], desc[UR16] ;  /* 0x00001020040085b4 */ /* 0x0003e20008011000 */
[----:B------:R-:W-:Y:S05]  /*6130*/  VOTEU.ALL UP0, P1 ;  /* 0x0000000000ff7886 */ /* 0x000fea0000800000 */
[----:B------:R1:W-:Y:S01]  /*6140*/  @!UP0 UTMALDG.3D [UR8], [UR4], desc[UR16] ;  /* 0x00001008040085b4 */ /* 0x0003e20008011000 */
[----:B------:R1:W-:Y:S01]  /*6150*/  @!P1 SYNCS.ARRIVE.TRANS64.RED.A0TR RZ, [UR21+0x30], R0 ;  /* 0x00003000ffff99a7 */ /* 0x0003e20008300415 */
[----:B------:R-:W-:Y:S01]  /*6160*/  SYNCS.ARRIVE.TRANS64.RED.A1T0 RZ, [UR29], RZ ;  /* 0x000000ffffff79a7 */ /* 0x000fe2000810041d */
[----:B------:R-:W2:Y:S02]  /*6170*/  SYNCS.PHASECHK.TRANS64.TRYWAIT P2, [UR21+0x58], R10 ;  /* 0x0000580aff0075a7 */ /* 0x000ea40008041115 */
[----:B-12---:R-:W-:Y:S05]  /*6180*/  @!P2 BRA `(.L_x_97) ;  /* 0x000000640074a947 */ /* 0x006fea0003800000 */
.L_x_222:
        /* <DEDUP_REMOVED lines=22> */
[----:B------:R-:W-:Y:S02]  /*62f0*/  SHF.L.U32 R9, RZ, 0x1f, RZ ;  /* 0x0000001fff097819 */ /* 0x000fe400000006ff */
[----:B------:R-:W-:Y:S05]  /*6300*/  @!P1 IADD3 R8, P0, PT, R16, 0x580, RZ ;  /* 0x0000058010089810 */ /* 0x000fea0007f1e0ff */
[----:B------:R-:W-:Y:S02]  /*6310*/  @!P1 IMAD.X R6, RZ, RZ, R17, P0 ;  /* 0x000000ffff069224 */ /* 0x000fe400000e0611 */
[----:B------:R1:W-:Y:S01]  /*6320*/  @!UP0 UTMALDG.3D [UR24], [UR4], desc[UR16] ;  /* 0x00001018040085b4 */ /* 0x0003e20008011000 */
[----:B------:R-:W-:Y:S05]  /*6330*/  VOTEU.ALL UP0, P1 ;  /* 0x0000000000ff7886 */ /* 0x000fea0000800000 */
[----:B------:R1:W-:Y:S01]  /*6340*/  @!UP0 UTMALDG.3D [UR8], [UR4], desc[UR16] ;  /* 0x00001008040085b4 */ /* 0x0003e20008011000 */
[----:B------:R1:W-:Y:S01]  /*6350*/  @!P1 SYNCS.ARRIVE.TRANS64.RED.A0TR RZ, [UR21+0x38], R0 ;  /* 0x00003800ffff99a7 */ /* 0x0003e20008300415 */
[----:B------:R-:W-:Y:S01]  /*6360*/  SYNCS.ARRIVE.TRANS64.RED.A1T0 RZ, [UR30], RZ ;  /* 0x000000ffffff79a7 */ /* 0x000fe2000810041e */
[----:B------:R-:W2:Y:S02]  /*6370*/  SYNCS.PHASECHK.TRANS64.TRYWAIT P2, [UR21+0x40], R9 ;  /* 0x00004009ff0075a7 */ /* 0x000ea40008041115 */
[----:B-12---:R-:W-:Y:S05]  /*6380*/  @!P2 BRA `(.L_x_98) ;  /* 0x00000064000ca947 */ /* 0x006fea0003800000 */
.L_x_224:
[----:B------:R-:W-:Y:S01]  /*6390*/  @!P1 R2UR UR5, R8 ;  /* 0x00000000080592ca */ /* 0x000fe200000e0000 */
[----:B------:R-:W-:Y:S01]  /*63a0*/  VOTEU.ALL UP0, P1 ;  /* 0x0000000000ff7886 */ /* 0x000fe20000800000 */
[----:B------:R-:W-:Y:S01]  /*63b0*/  @!P1 R2UR UR4, R6 ;  /* 0x00000000060492ca */ /* 0x000fe200000e0000 */
[----:B------:R-:W-:Y:S01]  /*63c0*/  UMOV UR26, 0x0 ;  /* 0x00000000001a7882 */ /* 0x000fe20000000000 */
[----:B------:R-:W-:Y:S01]  /*63d0*/  UMOV UR27, 0x10000000 ;  /* 0x10000000001b7882 */ /* 0x000fe20000000000 */
[----:B------:R-:W-:Y:S01]  /*63e0*/  UMOV UR17, UR49 ;  /* 0x0000003100117c82 */ /* 0x000fe20008000000 */
[----:B------:R-:W-:Y:S01]  /*63f0*/  @!UP0 UIADD3 UR18, UPT, UPT, UR50, 0x40, URZ ;  /* 0x0000004032128890 */ /* 0x000fe2000fffe0ff */
[----:B-1----:R-:W-:Y:S01]  /*6400*/  @!P1 IMAD.MOV.U32 R0, RZ, RZ, 0x2000 ;  /* 0x00002000ff009424 */ /* 0x002fe200078e00ff */
[----:B------:R-:W-:Y:S01]  /*6410*/  @!UP0 UIADD3 UR16, UPT, UPT, UR21, 0x200, URZ ;  /* 0x0000020015108890 */ /* 0x000fe2000fffe0ff */
[----:B------:R-:W-:Y:S01]  /*6420*/  @!P1 IADD3 R8, P0, PT, R16, 0x580, RZ ;  /* 0x0000058010089810 */ /* 0x000fe20007f1e0ff */
        /* <DEDUP_REMOVED lines=11> */
[----:B------:R-:W-:Y:S01]  /*64e0*/  UMOV UR12, UR60 ;  /* 0x0000003c000c7c82 */ /* 0x000fe20008000000 */
[----:B------:R-:W-:Y:S10]  /*64f0*/  @!P1 IMAD.X R6, RZ, RZ, R17, P0 ;  /* 0x000000ffff069224 */ /* 0x000ff400000e0611 */
[----:B------:R1:W-:Y:S01]  /*6500*/  @!UP0 UTMALDG.3D [UR16], [UR4], desc[UR26] ;  /* 0x00001a10040085b4 */ /* 0x0003e20008011000 */
[----:B------:R-:W-:Y:S05]  /*6510*/  VOTEU.ALL UP0, P1 ;  /* 0x0000000000ff7886 */ /* 0x000fea0000800000 */
[----:B------:R1:W-:Y:S01]  /*6520*/  @!UP0 UTMALDG.3D [UR8], [UR4], desc[UR26] ;  /* 0x00001a08040085b4 */ /* 0x0003e20008011000 */
[----:B------:R1:W-:Y:S01]  /*6530*/  @!P1 SYNCS.ARRIVE.TRANS64.RED.A0TR RZ, [UR21+0x20], R0 ;  /* 0x00002000ffff99a7 */ /* 0x0003e20008300415 */
[----:B------:R-:W-:Y:S01]  /*6540*/  SYNCS.ARRIVE.TRANS64.RED.A1T0 RZ, [UR6], RZ ;  /* 0x000000ffffff79a7 */ /* 0x000fe20008100406 */
[----:B------:R-:W2:Y:S02]  /*6550*/  SYNCS.PHASECHK.TRANS64.TRYWAIT P2, [UR21+0x48], R9 ;  /* 0x00004809ff0075a7 */ /* 0x000ea40008041115 */
[----:B-12---:R-:W-:Y:S05]  /*6560*/  @!P2 BRA `(.L_x_99) ;  /* 0x0000006000aca947 */ /* 0x006fea0003800000 */
.L_x_226:
        /* <DEDUP_REMOVED lines=30> */
.L_x_228:
        /* <DEDUP_REMOVED lines=9> */
[----:B------:R-:W-:Y:S01]  /*67e0*/  VIADD R14, R14, 0x1 ;  /* 0x000000010e0e7836 */ /* 0x000fe20000000000 */
        /* <DEDUP_REMOVED lines=11> */
[----:B------:R-:W-:Y:S11]  /*68a0*/  UMOV UR12, UR60 ;  /* 0x0000003c000c7c82 */ /* 0x000ff60008000000 */
[----:B------:R1:W-:Y:S01]  /*68b0*/  @!UP0 UTMALDG.3D [UR16], [UR4], desc[UR6] ;  /* 0x00000610040085b4 */ /* 0x0003e20008011000 */
[----:B------:R-:W-:Y:S05]  /*68c0*/  VOTEU.ALL UP0, P1 ;  /* 0x0000000000ff7886 */ /* 0x000fea0000800000 */
[----:B------:R1:W-:Y:S01]  /*68d0*/  @!UP0 UTMALDG.3D [UR8], [UR4], desc[UR6] ;  /* 0x00000608040085b4 */ /* 0x0003e20008011000 */
[----:B------:R1:W-:Y:S01]  /*68e0*/  @!P1 SYNCS.ARRIVE.TRANS64.RED.A0TR RZ, [UR21+0x30], R0 ;  /* 0x00003000ffff99a7 */ /* 0x0003e20008300415 */
[----:B------:R-:W-:Y:S01]  /*68f0*/  SYNCS.ARRIVE.TRANS64.RED.A1T0 RZ, [UR29], RZ ;  /* 0x000000ffffff79a7 */ /* 0x000fe2000810041d */
[----:B------:R-:W2:Y:S02]  /*6900*/  SYNCS.PHASECHK.TRANS64.TRYWAIT P0, [UR21+0x58], R9 ;  /* 0x00005809ff0075a7 */ /* 0x000ea40008001115 */
[----:B-12---:R-:W-:Y:S05]  /*6910*/  @!P0 BRA `(.L_x_101) ;  /* 0x0000005c00f08947 */ /* 0x006fea0003800000 */
.L_x_230:
[----:B------:R-:W-:Y:S01]  /*6920*/  UPLOP3.LUT UP1, UPT, UPT, UPT, UPT, 0x80, 0x8 ;  /* 0x000000000008789c */ /* 0x000fe20003f2f070 */
[----:B------:R-:W-:Y:S01]  /*6930*/  @!P1 IADD3 R6, P0, PT, R16, 0x580, RZ ;  /* 0x0000058010069810 */ /* 0x000fe20007f1e0ff */
[----:B------:R-:W-:Y:S01]  /*6940*/  UMOV UR6, 0x0 ;  /* 0x0000000000067882 */ /* 0x000fe20000000000 */
[----:B------:R-:W-:Y:S01]  /*6950*/  VOTEU.ALL UP0, P1 ;  /* 0x0000000000ff7886 */ /* 0x000fe20000800000 */
[----:B------:R-:W-:Y:S01]  /*6960*/  UMOV UR7, 0x10000000 ;  /* 0x1000000000077882 */ /* 0x000fe20000000000 */
[----:B------:R-:W-:Y:S01]  /*6970*/  @!P1 R2UR UR5, R6 ;  /* 0x00000000060592ca */ /* 0x000fe200000e0000 */
[----:B-1----:R-:W-:Y:S01]  /*6980*/  @!P1 IMAD.X R0, RZ, RZ, R17, P0 ;  /* 0x000000ffff009224 */ /* 0x002fe200000e0611 */
[----:B------:R-:W-:Y:S01]  /*6990*/  UMOV UR17, UR25 ;  /* 0x0000001900117c82 */ /* 0x000fe20008000000 */
[----:B------:R-:W-:Y:S01]  /*69a0*/  @!UP0 UIADD3 UR18, UPT, UPT, UR50, 0x70, URZ ;  /* 0x0000007032128890 */ /* 0x000fe2000fffe0ff */
[----:B------:R-:W-:Y:S01]  /*69b0*/  R2UR UR26, R57 ;  /* 0x00000000391a72ca */ /* 0x000fe200000e0000 */
[----:B------:R-:W-:Y:S01]  /*69c0*/  @!UP0 UIADD3 UR16, UPT, UPT, UR21, 0x6200, URZ ;  /* 0x0000620015108890 */ /* 0x000fe2000fffe0ff */
[----:B------:R-:W-:Y:S01]  /*69d0*/  @!P1 R2UR UR4, R0 ;  /* 0x00000000000492ca */ /* 0x000fe200000e0000 */
[----:B------:R-:W-:Y:S01]  /*69e0*/  @!UP0 UIADD3 UR10, UPT, UPT, UR50, 0xf0, URZ ;  /* 0x000000f0320a8890 */ /* 0x000fe2000fffe0ff */
[----:B------:R-:W-:Y:S01]  /*69f0*/  R2UR UR24, R58 ;  /* 0x000000003a1872ca */ /* 0x000fe200000e0000 */
[----:B------:R-:W-:Y:S01]  /*6a00*/  @!UP0 UIADD3 UR8, UPT, UPT, UR21, 0x7200, URZ ;  /* 0x0000720015088890 */ /* 0x000fe2000fffe0ff */
[----:B------:R-:W-:Y:S01]  /*6a10*/  ISETP.NE.AND P0, PT, R14, 0x2, PT ;  /* 0x000000020e00780c */ /* 0x000fe20003f05270 */
[----:B------:R-:W-:Y:S01]  /*6a20*/  VOTEU.ALL UP0, P1 ;  /* 0x0000000000ff7886 */ /* 0x000fe20000800000 */
[----:B------:R-:W-:Y:S01]  /*6a30*/  UMOV UR19, UR51 ;  /* 0x0000003300137c82 */ /* 0x000fe20008000000 */
[----:B------:R-:W-:Y:S01]  /*6a40*/  IMAD.U32 R8, RZ, RZ, UR5 ;  /* 0x00000005ff087e24 */ /* 0x000fe2000f8e00ff */
[----:B------:R-:W-:Y:S01]  /*6a50*/  UMOV UR20, UR60 ;  /* 0x0000003c00147c82 */ /* 0x000fe20008000000 */
[----:B------:R-:W-:Y:S01]  /*6a60*/  UMOV UR9, UR25 ;  /* 0x0000001900097c82 */ /* 0x000fe20008000000 */
[----:B------:R-:W-:Y:S01]  /*6a70*/  UMOV UR11, UR51 ;  /* 0x00000033000b7c82 */ /* 0x000fe20008000000 */
[----:B------:R-:W-:Y:S01]  /*6a80*/  UMOV UR12, UR60 ;  /* 0x0000003c000c7c82 */ /* 0x000fe20008000000 */
[----:B------:R-:W-:Y:S01]  /*6a90*/  SEL R0, RZ, 0x1, P0 ;  /* 0x00000001ff007807 */ /* 0x000fe20000000000 */
[----:B------:R-:W-:Y:S01]  /*6aa0*/  IMAD.U32 R9, RZ, RZ, UR4 ;  /* 0x00000004ff097e24 */ /* 0x000fe2000f8e00ff */
[----:B------:R-:W-:Y:S01]  /*6ab0*/  @!P1 R2UR UR4, R8 ;  /* 0x00000000080492ca */ /* 0x000fe200000e0000 */
[----:B------:R-:W-:Y:S01]  /*6ac0*/  UIADD3 UR27, UPT, UPT, UR13, UR26, URZ ;  /* 0x0000001a0d1b7290 */ /* 0x000fe2000fffe0ff */
[----:B------:R-:W-:Y:S01]  /*6ad0*/  LOP3.LUT R13, R13, R0, RZ, 0x3c, !PT ;  /* 0x000000000d0d7212 */ /* 0x000fe200078e3cff */
[----:B------:R-:W-:Y:S01]  /*6ae0*/  UMOV UR60, UR31 ;  /* 0x0000001f003c7c82 */ /* 0x000fe20008000000 */
[----:B------:R-:W-:Y:S02]  /*6af0*/  @!P1 R2UR UR5, R9 ;  /* 0x00000000090592ca */ /* 0x000fe400000e0000 */
[----:B------:R-:W-:Y:S11]  /*6b00*/  SEL R14, R14, RZ, P0 ;  /* 0x000000ff0e0e7207 */ /* 0x000ff60000000000 */
[----:B------:R1:W-:Y:S01]  /*6b10*/  @!UP0 UTMALDG.3D [UR16], [UR4], desc[UR6] ;  /* 0x00000610040085b4 */ /* 0x0003e20008011000 */
[----:B------:R-:W-:Y:S05]  /*6b20*/  VOTEU.ALL UP0, P1 ;  /* 0x0000000000ff7886 */ /* 0x000fea0000800000 */
[----:B------:R2:W-:Y:S01]  /*6b30*/  @!UP0 UTMALDG.3D [UR8], [UR4], desc[UR6] ;  /* 0x00000608040085b4 */ /* 0x0005e20008011000 */
[----:B------:R2:W-:Y:S01]  /*6b40*/  @!P1 SYNCS.ARRIVE.TRANS64.RED.A0TR RZ, [UR21+0x38], R7 ;  /* 0x00003807ffff99a7 */ /* 0x0005e20008300415 */
[----:B------:R-:W-:Y:S01]  /*6b50*/  SYNCS.ARRIVE.TRANS64.RED.A1T0 RZ, [UR30], RZ ;  /* 0x000000ffffff79a7 */ /* 0x000fe2000810041e */
[----:B-1----:R-:W-:Y:S01]  /*6b60*/  UIADD3 UR20, UPT, UPT, UR14, UR24, URZ ;  /* 0x000000180e147290 */ /* 0x002fe2000fffe0ff */
[----:B------:R-:W-:Y:S11]  /*6b70*/  BRA.U UP2, `(.L_x_102) ;  /* 0xffffffe9020c7547 */ /* 0x000ff6000b83ffff */
[----:B------:R-:W1:Y:S02]  /*6b80*/  SYNCS.PHASECHK.TRANS64.TRYWAIT P0, [UR21+0x40], R10 ;  /* 0x0000400aff0075a7 */ /* 0x000e640008001115 */
[----:B-1----:R-:W-:Y:S05]  /*6b90*/  @!P0 BRA `(.L_x_103) ;  /* 0x0000005c00688947 */ /* 0x002fea0003800000 */
.L_x_232:
[----:B------:R-:W3:Y:S02]  /*6ba0*/  SYNCS.PHASECHK.TRANS64.TRYWAIT P0, [UR21+0x48], R10 ;  /* 0x0000480aff0075a7 */ /* 0x000ee40008001115 */
[----:B---3--:R-:W-:Y:S05]  /*6bb0*/  @!P0 BRA `(.L_x_104) ;  /* 0x0000005c00788947 */ /* 0x008fea0003800000 */
.L_x_234:
[----:B------:R-:W3:Y:S01]  /*6bc0*/  SYNCS.PHASECHK.TRANS64.TRYWAIT P0, [UR21+0x50], R10 ;  /* 0x0000500aff0075a7 */ /* 0x000ee20008001115 */
[----:B-1----:R-:W-:Y:S01]  /*6bd0*/  HFMA2 R0, -RZ, RZ, 0, 5.9604644775390625e-08 ;  /* 0x00000001ff007431 */ /* 0x002fe200000001ff */
[----:B---3--:R-:W-:Y:S06]  /*6be0*/  @!P0 BRA `(.L_x_105) ;  /* 0x0000005c00848947 */ /* 0x008fec0003800000 */
.L_x_236:
[----:B-1----:R-:W-:Y:S02]  /*6bf0*/  MOV R2, UR21 ;  /* 0x0000001500027c02 */ /* 0x002fe40008000f00 */
[----:B------:R-:W-:-:S07]  /*6c00*/  SHF.L.U32 R0, R0, 0x1f, RZ ;  /* 0x0000001f00007819 */ /* 0x000fce00000006ff */
.L_x_106:
[----:B-1----:R1:W3:Y:S02]  /*6c10*/  SYNCS.PHASECHK.TRANS64.TRYWAIT P0, [R2+URZ+0x58], R0 ;  /* 0x00005800020075a7 */ /* 0x0022e400080011ff */
[----:B---3--:R-:W-:Y:S05]  /*6c20*/  @!P0 NANOSLEEP.SYNCS 0x989680 ;  /* 0x009896800000895d */ /* 0x008fea0003900000 */
[----:B------:R-:W3:Y:S02]  /*6c30*/  @!P0 SYNCS.PHASECHK.TRANS64 P0, [R2+URZ+0x58], R0 ;  /* 0x00005800020085a7 */ /* 0x000ee400080010ff */
[----:B--23--:R-:W-:Y:S05]  /*6c40*/  @P0 EXIT ;  /* 0x000000000000094d */ /* 0x00cfea0003800000 */
[----:B------:R-:W-:Y:S05]  /*6c50*/  BRA `(.L_x_106) ;  /* 0xfffffffc00ec7947 */ /* 0x000fea000383ffff */
.L_x_87:
[----:B------:R-:W-:-:S06]  /*6c60*/  UISETP.GE.AND UP0, UPT, UR22, 0x4, UPT ;  /* 0x000000041600788c */ /* 0x000fcc000bf06270 */
[----:B------:R-:W-:-:S13]  /*6c70*/  PLOP3.LUT P0, PT, PT, PT, UP0, 0x80, 0x8 ;  /* 0x000000000008781c */ /* 0x000fda0003f0f008 */
[----:B------:R-:W-:Y:S05]  /*6c80*/  @!P0 EXIT ;  /* 0x000000000000894d */ /* 0x000fea0003800000 */
[----:B------:R-:W-:Y:S01]  /*6c90*/  BAR.SYNC.DEFER_BLOCKING 0x6, 0xa0 ;  /* 0x0182800000007b1d */ /* 0x000fe20000010000 */
[----:B------:R-:W-:Y:S01]  /*6ca0*/  R2UR UR4, R59 ;  /* 0x000000003b0472ca */ /* 0x000fe200000e0000 */
[C---:B------:R-:W-:Y:S01]  /*6cb0*/  IMAD.SHL.U32 R6, R69.reuse, 0x10, RZ ;  /* 0x0000001045067824 */ /* 0x040fe200078e00ff */
[C---:B------:R-:W-:Y:S01]  /*6cc0*/  LOP3.LUT R70, R69.reuse, 0x60, RZ, 0xc0, !PT ;  /* 0x0000006045467812 */ /* 0x040fe200078ec0ff */
[----:B------:R-:W-:Y:S01]  /*6cd0*/  IMAD.SHL.U32 R4, R56, 0x200, RZ ;  /* 0x0000020038047824 */ /* 0x000fe200078e00ff */
[C---:B------:R-:W-:Y:S01]  /*6ce0*/  LOP3.LUT R67, R69.reuse, 0x2, RZ, 0xc0, !PT ;  /* 0x0000000245437812 */ /* 0x040fe200078ec0ff */
[----:B------:R-:W-:Y:S01]  /*6cf0*/  UMOV UR43, 0x400 ;  /* 0x00000400002b7882 */ /* 0x000fe20000000000 */
[C---:B------:R-:W-:Y:S01]  /*6d00*/  LOP3.LUT R68, R6.reuse, 0x590, RZ, 0xc0, !PT ;  /* 0x0000059006447812 */ /* 0x040fe200078ec0ff */
[----:B------:R-:W1:Y:S01]  /*6d10*/  LDC.64 R52, c[0x0][0x888] ;  /* 0x00022200ff347b82 */ /* 0x000e620000000a00 */
[----:B------:R-:W-:Y:S01]  /*6d20*/  LOP3.LUT R6, R6, 0x60, RZ, 0xc0, !PT ;  /* 0x0000006006067812 */ /* 0x000fe200078ec0ff */
[----:B------:R-:W-:Y:S01]  /*6d30*/  IMAD.SHL.U32 R5, R56, 0x200000, RZ ;  /* 0x0020000038057824 */ /* 0x000fe200078e00ff */
[----:B------:R-:W-:Y:S01]  /*6d40*/  LOP3.LUT R68, R68, 0x200, R4, 0xf8, !PT ;  /* 0x0000020044447812 */ /* 0x000fe200078ef804 */
[C---:B------:R-:W-:Y:S01]  /*6d50*/  IMAD.SHL.U32 R4, R69.reuse, 0x2, RZ ;  /* 0x0000000245047824 */ /* 0x040fe200078e00ff */
[----:B------:R-:W-:Y:S01]  /*6d60*/  CS2R R64, SRZ ;  /* 0x0000000000407805 */ /* 0x000fe2000001ff00 */
[----:B------:R-:W-:Y:S01]  /*6d70*/  ULEA UR43, UR4, UR43, 0x18 ;  /* 0x0000002b042b7291 */ /* 0x000fe2000f8ec0ff */
[----:B------:R-:W-:Y:S01]  /*6d80*/  IMAD.U32 R23, R69, 0x10000, RZ ;  /* 0x0001000045177824 */ /* 0x000fe200078e00ff */
[----:B------:R-:W2:Y:S01]  /*6d90*/  LDC.64 R54, c[0x0][0x890] ;  /* 0x00022400ff367b82 */ /* 0x000ea20000000a00 */
[----:B------:R-:W-:Y:S01]  /*6da0*/  LOP3.LUT R4, R6, 0xc, R4, 0xf8, !PT ;  /* 0x0000000c06047812 */ /* 0x000fe200078ef804 */
[----:B------:R-:W-:Y:S01]  /*6db0*/  UIADD3 UR4, UPT, UPT, UR43, 0x200, URZ ;  /* 0x000002002b047890 */ /* 0x000fe2000fffe0ff */
[----:B------:R-:W-:Y:S01]  /*6dc0*/  LOP3.LUT R5, R5, 0x200000, RZ, 0xc0, !PT ;  /* 0x0020000005057812 */ /* 0x000fe200078ec0ff */
[----:B------:R-:W-:Y:S01]  /*6dd0*/  IMAD.MOV.U32 R22, RZ, RZ, RZ ;  /* 0x000000ffff167224 */ /* 0x000fe200078e00ff */
[----:B------:R-:W-:Y:S01]  /*6de0*/  LOP3.LUT R68, R68, R4, RZ, 0xfc, !PT ;  /* 0x0000000444447212 */ /* 0x000fe200078efcff */
[----:B------:R-:W-:Y:S01]  /*6df0*/  IMAD.MOV.U32 R62, RZ, RZ, RZ ;  /* 0x000000ffff3e7224 */ /* 0x000fe200078e00ff */
[----:B------:R-:W-:Y:S01]  /*6e00*/  LOP3.LUT R23, R5, 0x400000, R23, 0xf8, !PT ;  /* 0x0040000005177812 */ /* 0x000fe200078ef817 */
[----:B------:R-:W3:Y:S01]  /*6e10*/  LDS R0, [UR43+0x120] ;  /* 0x0001202bff007984 */ /* 0x000ee20008000800 */
[----:B------:R-:W4:Y:S01]  /*6e20*/  LDC.64 R50, c[0x0][0x8b0] ;  /* 0x00022c00ff327b82 */ /* 0x000f220000000a00 */
[----:B------:R-:W-:Y:S01]  /*6e30*/  IMAD.U32 R60, RZ, RZ, UR4 ;  /* 0x00000004ff3c7e24 */ /* 0x000fe2000f8e00ff */
[----:B------:R-:W-:Y:S01]  /*6e40*/  LOP3.LUT R69, R69, 0x4, RZ, 0xc0, !PT ;  /* 0x0000000445457812 */ /* 0x000fe200078ec0ff */
[----:B------:R-:W1:Y:S02]  /*6e50*/  LDCU UR59, c[0x0][0x370] ;  /* 0x00006e00ff3b77ac */ /* 0x000e640008000800 */
[----:B------:R-:W-:Y:S01]  /*6e60*/  IMAD R68, R68, 0x4, R60 ;  /* 0x0000000444447824 */ /* 0x000fe200078e023c */
[----:B------:R-:W1:Y:S02]  /*6e70*/  LDCU.64 UR50, c[0x0][0x348] ;  /* 0x00006900ff3277ac */ /* 0x000e640008000a00 */
[----:B------:R-:W1:Y:S01]  /*6e80*/  LDC.64 R48, c[0x0][0x8a8] ;  /* 0x00022a00ff307b82 */ /* 0x000e620000000a00 */
[----:B------:R-:W-:-:S02]  /*6e90*/  IMAD R67, R67, -0x10, R68 ;  /* 0xfffffff043437824 */ /* 0x000fc400078e0244 */
[----:B------:R-:W-:Y:S01]  /*6ea0*/  IMAD R66, R69, -0x10, R68 ;  /* 0xfffffff045427824 */ /* 0x000fe200078e0244 */
[----:B------:R-:W1:Y:S01]  /*6eb0*/  LDCU UR42, c[0x0][0xb0c] ;  /* 0x00016180ff2a77ac */ /* 0x000e620008000800 */
[----:B------:R-:W1:Y:S01]  /*6ec0*/  LDCU UR63, c[0x0][0xb20] ;  /* 0x00016400ff3f77ac */ /* 0x000e620008000800 */
[----:B------:R-:W1:Y:S01]  /*6ed0*/  LDCU UR38, c[0x0][0xb30] ;  /* 0x00016600ff2677ac */ /* 0x000e620008000800 */
[----:B------:R-:W1:Y:S01]  /*6ee0*/  LDCU.64 UR56, c[0x0][0x888] ;  /* 0x00011100ff3877ac */ /* 0x000e620008000a00 */
[----:B------:R-:W1:Y:S01]  /*6ef0*/  LDCU.64 UR40, c[0x0][0xb28] ;  /* 0x00016500ff2877ac */ /* 0x000e620008000a00 */
[----:B------:R-:W1:Y:S01]  /*6f00*/  LDCU.128 UR52, c[0x0][0xb10] ;  /* 0x00016200ff3477ac */ /* 0x000e620008000c00 */
[----:B------:R-:W1:Y:S01]  /*6f10*/  LDCU UR58, c[0x0][0x374] ;  /* 0x00006e80ff3a77ac */ /* 0x000e620008000800 */
[----:B---3--:R-:W-:Y:S01]  /*6f20*/  IMAD.IADD R23, R0, 0x1, R23 ;  /* 0x0000000100177824 */ /* 0x008fe200078e0217 */
[----:B------:R-:W-:Y:S01]  /*6f30*/  UMOV UR49, URZ ;  /* 0x000000ff00317c82 */ /* 0x000fe20008000000 */
[----:B--2---:R-:W-:-:S05]  /*6f40*/  UMOV UR48, URZ ;  /* 0x000000ff00307c82 */ /* 0x004fca0008000000 */
.L_x_182:
[----:B------:R-:W-:Y:S02]  /*6f50*/  LEA R3, R62, UR43, 0x3 ;  /* 0x0000002b3e037c11 */ /* 0x000fe4000f8e18ff */
[----:B------:R-:W-:Y:S02]  /*6f60*/  SHF.L.U32 R0, R64, 0x1f, RZ ;  /* 0x0000001f40007819 */ /* 0x000fe400000006ff */
[----:B-1----:R-:W-:Y:S02]  /*6f70*/  LEA R4, R62, UR43, 0x4 ;  /* 0x0000002b3e047c11 */ /* 0x002fe4000f8e20ff */
[----:B------:R-:W2:Y:S02]  /*6f80*/  SYNCS.PHASECHK.TRANS64.TRYWAIT P0, [R3+URZ+0x70], R0 ;  /* 0x00007000030075a7 */ /* 0x000ea400080011ff */
[----:B--2---:R-:W-:Y:S05]  /*6f90*/  @!P0 BRA `(.L_x_107) ;  /* 0x0000005800b08947 */ /* 0x004fea0003800000 */
.L_x_237:
        /* <DEDUP_REMOVED lines=11> */
[----:B------:R-:W-:Y:S01]  /*7050*/  PLOP3.LUT P0, PT, PT, PT, UP1, 0x80, 0x8 ;  /* 0x000000000008781c */ /* 0x000fe20003f0f018 */
[----:B------:R-:W-:Y:S11]  /*7060*/  UP2UR UR62, UPR, URZ, 0x2 ;  /* 0x00000002ff3e7883 */ /* 0x000ff60008000000 */
[----:B------:R-:W-:Y:S01]  /*7070*/  @!UPT UIADD3 URZ, UPT, UPT, URZ, URZ, URZ ;  /* 0x000000fffffff290 */ /* 0x000fe2000fffe0ff */
        /* <DEDUP_REMOVED lines=15> */
[----:B------:R-:W-:Y:S02]  /*7170*/  UISETP.NE.AND UP0, UPT, UR54, 0x1, UPT ;  /* 0x000000013600788c */ /* 0x000fe4000bf05270 */
[----:B------:R-:W-:Y:S02]  /*7180*/  UIMAD.WIDE.U32 UR8, UR36, UR55, URZ ;  /* 0x00000037240872a5 */ /* 0x000fe4000f8e00ff */
[----:B------:R-:W-:Y:S02]  /*7190*/  UIMAD.WIDE.U32 UR10, UR37, UR52, URZ ;  /* 0x00000034250a72a5 */ /* 0x000fe4000f8e00ff */
[----:B------:R-:W-:Y:S02]  /*71a0*/  UISETP.NE.AND UP1, UPT, UR42, 0x1, UPT ;  /* 0x000000012a00788c */ /* 0x000fe4000bf25270 */
[----:B------:R-:W-:Y:S01]  /*71b0*/  UISETP.NE.AND UP2, UPT, UR39, 0x1, UPT ;  /* 0x000000012700788c */ /* 0x000fe2000bf45270 */
[----:B------:R-:W-:Y:S02]  /*71c0*/  UMOV UR4, UR5 ;  /* 0x0000000500047c82 */ /* 0x000fe40008000000 */
[----:B------:R-:W-:Y:S03]  /*71d0*/  USHF.R.U32.HI UR5, URZ, UR63, UR4 ;  /* 0x0000003fff057299 */ /* 0x000fe60008011604 */
[----:B------:R-:W-:Y:S02]  /*71e0*/  UMOV UR4, UR7 ;  /* 0x0000000700047c82 */ /* 0x000fe40008000000 */
[----:B------:R-:W-:Y:S02]  /*71f0*/  USHF.R.U32.HI UR7, URZ, UR53, UR4 ;  /* 0x00000035ff077299 */ /* 0x000fe40008011604 */
[----:B------:R-:W-:Y:S02]  /*7200*/  USEL UR4, UR58, UR5, !UP0 ;  /* 0x000000053a047287 */ /* 0x000fe4000c000000 */
[----:B------:R-:W-:Y:S01]  /*7210*/  USEL UR7, UR59, UR7, !UP1 ;  /* 0x000000073b077287 */ /* 0x000fe2000c800000 */
[----:B------:R-:W-:Y:S01]  /*7220*/  UMOV UR5, UR9 ;  /* 0x0000000900057c82 */ /* 0x000fe20008000000 */
[----:B------:R-:W-:Y:S02]  /*7230*/  UIMAD.WIDE.U32 UR8, UR4, UR40, URZ ;  /* 0x00000028040872a5 */ /* 0x000fe4000f8e00ff */
[----:B------:R-:W-:Y:S03]  /*7240*/  USHF.R.U32.HI UR6, URZ, UR63, UR5 ;  /* 0x0000003fff067299 */ /* 0x000fe60008011605 */
[----:B------:R-:W-:Y:S01]  /*7250*/  UMOV UR5, UR11 ;  /* 0x0000000b00057c82 */ /* 0x000fe20008000000 */
[----:B------:R-:W-:Y:S02]  /*7260*/  UIMAD.WIDE.U32 UR10, UR7, UR40, URZ ;  /* 0x00000028070a72a5 */ /* 0x000fe4000f8e00ff */
[----:B------:R-:W-:Y:S02]  /*7270*/  USHF.R.U32.HI UR12, URZ, UR53, UR5 ;  /* 0x00000035ff0c7299 */ /* 0x000fe40008011605 */
[----:B------:R-:W-:Y:S01]  /*7280*/  USEL UR6, UR36, UR6, !UP0 ;  /* 0x0000000624067287 */ /* 0x000fe2000c000000 */
[----:B------:R-:W-:Y:S02]  /*7290*/  UMOV UR5, UR9 ;  /* 0x0000000900057c82 */ /* 0x000fe40008000000 */
[----:B------:R-:W-:Y:S01]  /*72a0*/  UMOV UR10, UR11 ;  /* 0x0000000b000a7c82 */ /* 0x000fe20008000000 */
[----:B------:R-:W-:Y:S02]  /*72b0*/  @UP2 USHF.R.U32.HI UR4, URZ, UR41, UR5 ;  /* 0x00000029ff042299 */ /* 0x000fe40008011605 */
[----:B------:R-:W-:Y:S02]  /*72c0*/  @UP2 USHF.R.U32.HI UR7, URZ, UR41, UR10 ;  /* 0x00000029ff072299 */ /* 0x000fe4000801160a */
[----:B------:R-:W-:Y:S02]  /*72d0*/  UIMAD UR4, UR39, UR4, URZ ;  /* 0x00000004270472a4 */ /* 0x000fe4000f8e02ff */
        /* <DEDUP_REMOVED lines=8> */
[----:B------:R-:W-:Y:S02]  /*7360*/  USEL UR11, UR6, UR4, !UP2 ;  /* 0x00000004060b7287 */ /* 0x000fe4000d000000 */
[----:B------:R-:W-:Y:S02]  /*7370*/  UIADD3 UR8, UPT, UPT, -UR5, URZ, URZ ;  /* 0x000000ff05087290 */ /* 0x000fe4000fffe1ff */
[----:B------:R-:W-:Y:S01]  /*7380*/  UIADD3 UR10, UPT, UPT, -UR11, URZ, URZ ;  /* 0x000000ff0b0a7290 */ /* 0x000fe2000fffe1ff */
[----:B------:R-:W-:Y:S01]  /*7390*/  @!UP0 UMOV UR4, UR9 ;  /* 0x0000000900048c82 */ /* 0x000fe20008000000 */
[----:B------:R-:W-:Y:S02]  /*73a0*/  UIADD3 UR9, UPT, UPT, -UR6, URZ, URZ ;  /* 0x000000ff06097290 */ /* 0x000fe4000fffe1ff */
[----:B------:R-:W-:Y:S02]  /*73b0*/  @!UP0 USHF.R.U32.HI UR4, URZ, UR41, UR4 ;  /* 0x00000029ff048299 */ /* 0x000fe40008011604 */
[----:B------:R-:W-:Y:S02]  /*73c0*/  UIMAD UR10, UR39, UR10, UR6 ;  /* 0x0000000a270a72a4 */ /* 0x000fe4000f8e0206 */
[----:B------:R-:W-:Y:S04]  /*73d0*/  @!UP0 USEL UR4, UR5, UR4, !UP2 ;  /* 0x0000000405048287 */ /* 0x000fe8000d000000 */
[----:B------:R-:W-:Y:S02]  /*73e0*/  @!UP0 UIMAD UR10, UR7, UR10, UR4 ;  /* 0x0000000a070a82a4 */ /* 0x000fe4000f8e0204 */
[----:B------:R-:W-:Y:S02]  /*73f0*/  @!UP0 UIADD3 UR11, UPT, UPT, UR11, -UR4, URZ ;  /* 0x800000040b0b8290 */ /* 0x000fe4000fffe0ff */
[----:B------:R-:W-:Y:S02]  /*7400*/  UIMAD UR7, UR42, UR8, UR37 ;  /* 0x000000082a0772a4 */ /* 0x000fe4000f8e0225 */
[----:B------:R-:W-:Y:S02]  /*7410*/  @!UP0 UIMAD UR6, UR11, UR39, UR5 ;  /* 0x000000270b0682a4 */ /* 0x000fe4000f8e0205 */
[----:B------:R-:W-:Y:S01]  /*7420*/  UIMAD UR4, UR54, UR9, UR36 ;  /* 0x00000009360472a4 */ /* 0x000fe2000f8e0224 */
[----:B------:R-:W-:Y:S02]  /*7430*/  @!UP0 UMOV UR5, UR10 ;  /* 0x0000000a00058c82 */ /* 0x000fe40008000000 */
[----:B------:R-:W-:Y:S02]  /*7440*/  UIMAD UR37, UR5, UR42, UR7 ;  /* 0x0000002a052572a4 */ /* 0x000fe4000f8e0207 */
[----:B------:R-:W-:Y:S11]  /*7450*/  UIMAD UR36, UR6, UR54, UR4 ;  /* 0x00000036062472a4 */ /* 0x000ff6000f8e0204 */
[----:B------:R-:W-:Y:S01]  /*7460*/  @!UPT UIADD3 URZ, UPT, UPT, URZ, URZ, URZ ;  /* 0x000000fffffff290 */ /* 0x000fe2000fffe0ff */
.L_x_108:
[----:B------:R-:W-:Y:S01]  /*7470*/  UISETP.NE.AND UP0, UPT, UR38, 0x1, UPT ;  /* 0x000000012600788c */ /* 0x000fe2000bf05270 */
[----:B------:R-:W-:Y:S01]  /*7480*/  LOP3.LUT P0, RZ, R60, 0x1b0, RZ, 0xc0, !PT ;  /* 0x000001b03cff7812 */ /* 0x000fe2000780c0ff */
[----:B------:R-:W-:Y:S01]  /*7490*/  USHF.L.U32 UR46, UR20, 0x6, URZ ;  /* 0x00000006142e7899 */ /* 0x000fe200080006ff */
[----:B------:R-:W-:Y:S01]  /*74a0*/  BSSY.RECONVERGENT B6, `(.L_x_109) ;  /* 0x0000034000067945 */ /* 0x000fe20003800200 */
[----:B------:R-:W-:Y:S01]  /*74b0*/  USHF.L.U32 UR45, UR27, 0x8, URZ ;  /* 0x000000081b2d7899 */ /* 0x000fe200080006ff */
[----:B------:R-:W-:Y:S06]  /*74c0*/  IADD3 R62, PT, PT, R62, 0x1, RZ ;  /* 0x000000013e3e7810 */ /* 0x000fec0007ffe0ff */
[----:B------:R-:W2:Y:S01]  /*74d0*/  @!UP0 LDCU.128 UR12, c[0x0][0xb10] ;  /* 0x00016200ff0c87ac */ /* 0x000ea20008000c00 */
[----:B------:R-:W3:Y:S01]  /*74e0*/  @!UP0 LDCU UR5, c[0x0][0xb0c] ;  /* 0x00016180ff0587ac */ /* 0x000ee20008000800 */
[----:B------:R-:W4:Y:S01]  /*74f0*/  @!UP0 LDCU UR10, c[0x0][0xb20] ;  /* 0x00016400ff0a87ac */ /* 0x000f220008000800 */
[----:B--2---:R-:W-:Y:S02]  /*7500*/  UIMAD.WIDE.U32 UR8, UR37, UR12, URZ ;  /* 0x0000000c250872a5 */ /* 0x004fe4000f8e00ff */
[----:B------:R-:W-:Y:S02]  /*7510*/  UIMAD.WIDE.U32 UR6, UR36, UR15, URZ ;  /* 0x0000000f240672a5 */ /* 0x000fe4000f8e00ff */
[----:B------:R-:W-:Y:S03]  /*7520*/  @!UP0 UISETP.NE.AND UP1, UPT, UR14, 0x1, UPT ;  /* 0x000000010e00888c */ /* 0x000fe6000bf25270 */
[----:B------:R-:W-:Y:S01]  /*7530*/  @!UP0 UMOV UR4, UR9 ;  /* 0x0000000900048c82 */ /* 0x000fe20008000000 */
[----:B---3--:R-:W-:Y:S02]  /*7540*/  @!UP0 UISETP.NE.AND UP2, UPT, UR5, 0x1, UPT ;  /* 0x000000010500888c */ /* 0x008fe4000bf45270 */
[----:B------:R-:W-:Y:S01]  /*7550*/  @!UP0 USHF.R.U32.HI UR4, URZ, UR13, UR4 ;  /* 0x0000000dff048299 */ /* 0x000fe20008011604 */
[----:B------:R-:W-:Y:S02]  /*7560*/  @!UP0 UMOV UR6, UR7 ;  /* 0x0000000700068c82 */ /* 0x000fe40008000000 */
[----:B----4-:R-:W-:Y:S02]  /*7570*/  @!UP0 USHF.R.U32.HI UR6, URZ, UR10, UR6 ;  /* 0x0000000aff068299 */ /* 0x010fe40008011606 */
[----:B------:R-:W-:Y:S02]  /*7580*/  @!UP0 USEL UR7, UR37, UR4, !UP2 ;  /* 0x0000000425078287 */ /* 0x000fe4000d000000 */
[----:B------:R-:W-:Y:S04]  /*7590*/  @!UP0 USEL UR6, UR36, UR6, !UP1 ;  /* 0x0000000624068287 */ /* 0x000fe8000c800000 */
[----:B------:R-:W-:Y:S02]  /*75a0*/  @!UP0 UIADD3 UR4, UPT, UPT, -UR7, UR6, URZ ;  /* 0x0000000607048290 */ /* 0x000fe4000fffe1ff */
[----:B------:R-:W-:Y:S02]  /*75b0*/  @!UP0 UIADD3 UR6, UPT, UPT, UR7, -UR6, URZ ;  /* 0x8000000607068290 */ /* 0x000fe4000fffe0ff */
[----:B------:R-:W-:Y:S02]  /*75c0*/  @!UP0 UIMAD UR37, UR4, UR5, UR37 ;  /* 0x00000005042582a4 */ /* 0x000fe4000f8e0225 */
[----:B------:R-:W-:Y:S01]  /*75d0*/  @!UP0 UIMAD UR36, UR6, UR14, UR36 ;  /* 0x0000000e062482a4 */ /* 0x000fe2000f8e0224 */
[----:B------:R-:W-:Y:S11]  /*75e0*/  @!P0 BRA `(.L_x_110) ;  /* 0x00000000007c8947 */ /* 0x000ff60003800000 */
[----:B------:R-:W2:Y:S01]  /*75f0*/  LDCU.64 UR8, c[0x4][0x80] ;  /* 0x01001000ff0877ac */ /* 0x000ea20008000a00 */
[----:B------:R-:W-:Y:S01]  /*7600*/  MOV R2, 0x0 ;  /* 0x0000000000027802 */ /* 0x000fe20000000f00 */
[----:B------:R-:W-:Y:S02]  /*7610*/  HFMA2 R12, -RZ, RZ, 0, 5.9604644775390625e-08 ;  /* 0x00000001ff0c7431 */ /* 0x000fe400000001ff */
[----:B------:R-:W-:Y:S01]  /*7620*/  IMAD.MOV.U32 R8, RZ, RZ, 0x70 ;  /* 0x00000070ff087424 */ /* 0x000fe200078e00ff */
[----:B------:R3:W4:Y:S01]  /*7630*/  LDC.64 R14, c[0x4][R2] ;  /* 0x01000000020e7b82 */ /* 0x0007220000000a00 */
[----:B------:R-:W1:Y:S01]  /*7640*/  LDCU.64 UR6, c[0x4][0x88] ;  /* 0x01001100ff0677ac */ /* 0x000e620008000a00 */
[----:B------:R-:W-:Y:S01]  /*7650*/  IMAD.MOV.U32 R13, RZ, RZ, RZ ;  /* 0x000000ffff0d7224 */ /* 0x000fe200078e00ff */
[----:B------:R-:W1:Y:S01]  /*7660*/  LDCU.64 UR4, c[0x4][0x8] ;  /* 0x01000100ff0477ac */ /* 0x000e620008000a00 */
[----:B--2---:R-:W-:Y:S01]  /*7670*/  MOV R5, UR9 ;  /* 0x0000000900057c02 */ /* 0x004fe20008000f00 */
[----:B------:R-:W-:Y:S01]  /*7680*/  IMAD.U32 R4, RZ, RZ, UR8 ;  /* 0x00000008ff047e24 */ /* 0x000fe2000f8e00ff */
[----:B-1----:R-:W-:Y:S01]  /*7690*/  MOV R7, UR7 ;  /* 0x0000000700077c02 */ /* 0x002fe20008000f00 */
[----:B------:R-:W-:Y:S01]  /*76a0*/  IMAD.U32 R6, RZ, RZ, UR6 ;  /* 0x00000006ff067e24 */ /* 0x000fe2000f8e00ff */
[----:B------:R-:W-:Y:S01]  /*76b0*/  MOV R11, UR5 ;  /* 0x00000005000b7c02 */ /* 0x000fe20008000f00 */
[----:B------:R-:W-:Y:S02]  /*76c0*/  IMAD.U32 R10, RZ, RZ, UR4 ;  /* 0x00000004ff0a7e24 */ /* 0x000fe4000f8e00ff */
[----:B------:R-:W-:Y:S07]  /*76d0*/  LEPC R20, `(.L_x_111) ;  /* 0x000000001014794e */ /* 0x000fee0000000000 */
[----:B---345:R-:W-:Y:S05]  /*76e0*/  CALL.ABS.NOINC R14 ;  /* 0x000000000e007343 */ /* 0x038fea0003c00000 */
.L_x_111:
[----:B------:R-:W1:Y:S01]  /*76f0*/  LDCU.64 UR8, c[0x4][0x80] ;  /* 0x01001000ff0877ac */ /* 0x000e620008000a00 */
[----:B------:R-:W2:Y:S01]  /*7700*/  LDC.64 R2, c[0x4][R2] ;  /* 0x0100000002027b82 */ /* 0x000ea20000000a00 */
[----:B------:R-:W-:Y:S02]  /*7710*/  HFMA2 R12, -RZ, RZ, 0, 5.9604644775390625e-08 ;  /* 0x00000001ff0c7431 */ /* 0x000fe400000001ff */
[----:B------:R-:W-:Y:S02]  /*7720*/  IMAD.MOV.U32 R8, RZ, RZ, 0x70 ;  /* 0x00000070ff087424 */ /* 0x000fe400078e00ff */
[----:B------:R-:W-:Y:S01]  /*7730*/  IMAD.MOV.U32 R13, RZ, RZ, RZ ;  /* 0x000000ffff0d7224 */ /* 0x000fe200078e00ff */
[----:B------:R-:W3:Y:S01]  /*7740*/  LDCU.64 UR6, c[0x4][0x88] ;  /* 0x01001100ff0677ac */ /* 0x000ee20008000a00 */
[----:B------:R-:W4:Y:S01]  /*7750*/  LDCU.64 UR4, c[0x4][0x8] ;  /* 0x01000100ff0477ac */ /* 0x000f220008000a00 */
[----:B-1----:R-:W-:Y:S02]  /*7760*/  MOV R4, UR8 ;  /* 0x0000000800047c02 */ /* 0x002fe40008000f00 */
[----:B------:R-:W-:Y:S02]  /*7770*/  MOV R5, UR9 ;  /* 0x0000000900057c02 */ /* 0x000fe40008000f00 */
[----:B---3--:R-:W-:Y:S01]  /*7780*/  MOV R7, UR7 ;  /* 0x0000000700077c02 */ /* 0x008fe20008000f00 */
[----:B------:R-:W-:Y:S01]  /*7790*/  IMAD.U32 R6, RZ, RZ, UR6 ;  /* 0x00000006ff067e24 */ /* 0x000fe2000f8e00ff */
[----:B----4-:R-:W-:Y:S01]  /*77a0*/  MOV R11, UR5 ;  /* 0x00000005000b7c02 */ /* 0x010fe20008000f00 */
[----:B------:R-:W-:Y:S02]  /*77b0*/  IMAD.U32 R10, RZ, RZ, UR4 ;  /* 0x00000004ff0a7e24 */ /* 0x000fe4000f8e00ff */
[----:B------:R-:W-:Y:S07]  /*77c0*/  LEPC R20, `(.L_x_110) ;  /* 0x000000001014794e */ /* 0x000fee0000000000 */
[----:B--2---:R-:W-:Y:S05]  /*77d0*/  CALL.ABS.NOINC R2 ;  /* 0x0000000002007343 */ /* 0x004fea0003c00000 */
.L_x_110:
[----:B------:R-:W-:Y:S05]  /*77e0*/  BSYNC.RECONVERGENT B6 ;  /* 0x0000000000067941 */ /* 0x000fea0003800200 */
.L_x_109:
[----:B------:R-:W-:Y:S02]  /*77f0*/  ISETP.NE.U32.AND P0, PT, RZ, UR56, PT ;  /* 0x00000038ff007c0c */ /* 0x000fe4000bf05070 */
[C---:B------:R-:W-:Y:S02]  /*7800*/  ISETP.NE.U32.AND P1, PT, R54.reuse, RZ, PT ;  /* 0x000000ff3600720c */ /* 0x040fe40003f25070 */
[----:B------:R-:W-:Y:S02]  /*7810*/  ISETP.NE.U32.AND P4, PT, R54, RZ, PT ;  /* 0x000000ff3600720c */ /* 0x000fe40003f85070 */
[----:B------:R-:W-:Y:S02]  /*7820*/  ISETP.NE.AND.EX P0, PT, RZ, UR57, PT, P0 ;  /* 0x00000039ff007c0c */ /* 0x000fe4000bf05300 */
[C---:B------:R-:W-:Y:S02]  /*7830*/  ISETP.NE.AND.EX P1, PT, R55.reuse, RZ, PT, P1 ;  /* 0x000000ff3700720c */ /* 0x040fe40003f25310 */
[----:B------:R-:W-:Y:S02]  /*7840*/  ISETP.NE.AND.EX P4, PT, R55, RZ, P0, P4 ;  /* 0x000000ff3700720c */ /* 0x000fe40000785340 */
[----:B------:R-:W-:Y:S02]  /*7850*/  ISETP.NE.U32.AND P5, PT, R50, RZ, PT ;  /* 0x000000ff3200720c */ /* 0x000fe40003fa5070 */
[----:B------:R-:W-:Y:S02]  /*7860*/  ISETP.NE.U32.AND P3, PT, RZ, UR56, PT ;  /* 0x00000038ff007c0c */ /* 0x000fe4000bf65070 */
[----:B------:R-:W-:Y:S02]  /*7870*/  PLOP3.LUT P2, PT, PT, PT, PT, 0x8, 0x80 ;  /* 0x000000000080781c */ /* 0x000fe40003f4e170 */
[----:B------:R-:W-:Y:S02]  /*7880*/  ISETP.NE.AND.EX P5, PT, R51, RZ, PT, P5 ;  /* 0x000000ff3300720c */ /* 0x000fe40003fa5350 */
[----:B------:R-:W-:Y:S03]  /*7890*/  ISETP.NE.AND.EX P3, PT, RZ, UR57, PT, P3 ;  /* 0x00000039ff007c0c */ /* 0x000fe6000bf65330 */
[----:B------:R-:W-:Y:S01]  /*78a0*/  @!P4 PLOP3.LUT P2, PT, P1, PT, PT, 0x80, 0x8 ;  /* 0x000000000008c81c */ /* 0x000fe20000f4f070 */
[----:B------:R-:W-:Y:S01]  /*78b0*/  @!UPT UIADD3 URZ, UPT, UPT, URZ, URZ, URZ ;  /* 0x000000fffffff290 */ /* 0x000fe2000fffe0ff */
[----:B------:R-:W-:Y:S11]  /*78c0*/  @!P1 BRA `(.L_x_112) ;  /* 0x0000000000309947 */ /* 0x000ff60003800000 */
        /* <DEDUP_REMOVED lines=12> */
.L_x_112:
[----:B------:R-:W-:Y:S05]  /*7990*/  @!P5 BRA `(.L_x_113) ;  /* 0x000000000024d947 */ /* 0x000fea0003800000 */
[----:B------:R-:W-:Y:S01]  /*79a0*/  ISETP.NE.U32.AND P0, PT, R48, RZ, PT ;  /* 0x000000ff3000720c */ /* 0x000fe20003f05070 */
[----:B------:R-:W2:Y:S03]  /*79b0*/  LDCU.64 UR4, c[0x0][0x358] ;  /* 0x00006b00ff0477ac */ /* 0x000ea60008000a00 */
[----:B------:R-:W-:Y:S11]  /*79c0*/  ISETP.NE.AND.EX P0, PT, R49, RZ, PT, P0 ;  /* 0x000000ff3100720c */ /* 0x000ff60003f05300 */
[----:B------:R-:W-:Y:S02]  /*79d0*/  @!UPT UIADD3 URZ, UPT, UPT, URZ, URZ, URZ ;  /* 0x000000fffffff290 */ /* 0x000fe4000fffe0ff */
[----:B------:R-:W4:Y:S01]  /*79e0*/  @P0 LDC.64 R2, c[0x0][0x8a8] ;  /* 0x00022a00ff020b82 */ /* 0x000f220000000a00 */
[----:B-1----:R-:W-:Y:S04]  /*79f0*/  @P0 IMAD R0, R50, UR60, RZ ;  /* 0x0000003c32000c24 */ /* 0x002fe8000f8e02ff */
[----:B----4-:R-:W-:Y:S05]  /*7a00*/  @P0 IMAD.WIDE R2, R0, 0x4, R2 ;  /* 0x0000000400020825 */ /* 0x010fea00078e0202 */
[----:B--2--5:R2:W5:Y:S02]  /*7a10*/  @P0 LDG.E R24, desc[UR4][R2.64] ;  /* 0x0000000402180981 */ /* 0x024564000c1e1900 */
[----:B--2---:R-:W4:Y:S02]  /*7a20*/  @!P0 LDC R24, c[0x0][0x8a0] ;  /* 0x00022800ff188b82 */ /* 0x004f240000000800 */
.L_x_113:
[----:B---3-5:R-:W-:Y:S01]  /*7a30*/  FSETP.NEU.AND P0, PT, R27, RZ, PT ;  /* 0x000000ff1b00720b */ /* 0x028fe20003f0d000 */
[----:B------:R-:W-:Y:S01]  /*7a40*/  BSSY B1, `(.L_x_114) ;  /* 0x0000037000017945 */ /* 0x000fe20003800000 */
[----:B------:R-:W-:Y:S01]  /*7a50*/  SEL R3, RZ, 0xffffffff, P3 ;  /* 0xffffffffff037807 */ /* 0x000fe20001800000 */
[----:B------:R-:W-:Y:S01]  /*7a60*/  IMAD.MOV.U32 R74, RZ, RZ, 0x1 ;  /* 0x00000001ff4a7424 */ /* 0x000fe200078e00ff */
[----:B------:R-:W-:Y:S01]  /*7a70*/  @!P4 LOP3.LUT P3, RZ, R26, 0xff, RZ, 0xc0, !PT ;  /* 0x000000ff1affc812 */ /* 0x000fe2000786c0ff */
[C---:B------:R-:W-:Y:S01]  /*7a80*/  IMAD R25, R22.reuse, 0x80, R23 ;  /* 0x0000008016197824 */ /* 0x040fe200078e0217 */
[----:B-1----:R-:W-:Y:S01]  /*7a90*/  @!P4 SEL R0, RZ, 0xffffffff, P0 ;  /* 0xffffffffff00c807 */ /* 0x002fe20000000000 */
[----:B------:R-:W-:Y:S01]  /*7aa0*/  IMAD R63, R69, -0x10, R67 ;  /* 0xfffffff0453f7824 */ /* 0x000fe200078e0243 */
[----:B------:R-:W-:Y:S01]  /*7ab0*/  LEA R72, R22, UR43, 0x3 ;  /* 0x0000002b16487c11 */ /* 0x000fe2000f8e18ff */
[----:B------:R-:W-:Y:S01]  /*7ac0*/  IMAD.MOV.U32 R73, RZ, RZ, RZ ;  /* 0x000000ffff497224 */ /* 0x000fe200078e00ff */
[C---:B------:R-:W-:Y:S02]  /*7ad0*/  @P2 SEL R0, R3.reuse, R0, !P3 ;  /* 0x0000000003002207 */ /* 0x040fe40005800000 */
[----:B------:R-:W-:Y:S02]  /*7ae0*/  CS2R R46, SRZ ;  /* 0x00000000002e7805 */ /* 0x000fe4000001ff00 */
[----:B------:R-:W-:Y:S02]  /*7af0*/  SEL R2, RZ, 0xffffffff, P0 ;  /* 0xffffffffff027807 */ /* 0x000fe40000000000 */
[----:B------:R-:W-:Y:S02]  /*7b00*/  CS2R R44, SRZ ;  /* 0x00000000002c7805 */ /* 0x000fe4000001ff00 */
[----:B------:R-:W-:Y:S02]  /*7b10*/  @!P4 LOP3.LUT R0, R0, 0x1, RZ, 0xc0, !PT ;  /* 0x000000010000c812 */ /* 0x000fe400078ec0ff */
[----:B------:R-:W-:Y:S02]  /*7b20*/  CS2R R42, SRZ ;  /* 0x00000000002a7805 */ /* 0x000fe4000001ff00 */
[----:B------:R-:W-:Y:S02]  /*7b30*/  CS2R R40, SRZ ;  /* 0x0000000000287805 */ /* 0x000fe4000001ff00 */
[----:B------:R-:W-:Y:S02]  /*7b40*/  CS2R R38, SRZ ;  /* 0x0000000000267805 */ /* 0x000fe4000001ff00 */
[----:B------:R-:W-:Y:S02]  /*7b50*/  ISETP.NE.U32.OR P5, PT, R0, 0x1, P4 ;  /* 0x000000010000780c */ /* 0x000fe400027a5470 */
[----:B------:R-:W-:Y:S02]  /*7b60*/  CS2R R36, SRZ ;  /* 0x0000000000247805 */ /* 0x000fe4000001ff00 */
[----:B------:R-:W-:Y:S02]  /*7b70*/  LOP3.LUT P4, R61, R26, 0xff, RZ, 0xc0, !PT ;  /* 0x000000ff1a3d7812 */ /* 0x000fe4000788c0ff */
[----:B------:R-:W-:Y:S02]  /*7b80*/  CS2R R34, SRZ ;  /* 0x0000000000227805 */ /* 0x000fe4000001ff00 */
[----:B------:R-:W-:Y:S02]  /*7b90*/  P2R R71, PR, RZ, 0x20 ;  /* 0x00000020ff477803 */ /* 0x000fe40000000000 */
[----:B------:R-:W-:Y:S02]  /*7ba0*/  CS2R R32, SRZ ;  /* 0x0000000000207805 */ /* 0x000fe4000001ff00 */
[----:B------:R-:W-:Y:S04]  /*7bb0*/  @P1 SEL R2, R3, R2, !P4 ;  /* 0x0000000203021207 */ /* 0x000fe80006000000 */
[----:B------:R-:W-:Y:S02]  /*7bc0*/  LOP3.LUT R2, R2, 0x1, RZ, 0xc0, !PT ;  /* 0x0000000102027812 */ /* 0x000fe400078ec0ff */
[----:B------:R-:W-:Y:S02]  /*7bd0*/  @P5 SHF.L.U32 R0, RZ, 0x1f, RZ ;  /* 0x0000001fff005819 */ /* 0x000fe400000006ff */
[----:B------:R-:W-:Y:S02]  /*7be0*/  ISETP.NE.U32.AND P0, PT, R2, 0x1, PT ;  /* 0x000000010200780c */ /* 0x000fe40003f05070 */
[----:B------:R1:W2:Y:S02]  /*7bf0*/  @P5 SYNCS.PHASECHK.TRANS64.TRYWAIT P3, [UR43+0x20], R0 ;  /* 0x00002000ff0055a7 */ /* 0x0002a4000806112b */
[----:B------:R-:W-:Y:S02]  /*7c00*/  P2R R75, PR, RZ, 0x1 ;  /* 0x00000001ff4b7803 */ /* 0x000fe40000000000 */
[----:B-1----:R-:W-:Y:S04]  /*7c10*/  SHF.L.U32 R0, R65, 0x1f, RZ ;  /* 0x0000001f41007819 */ /* 0x002fe800000006ff */
[----:B------:R1:W3:Y:S01]  /*7c20*/  SYNCS.PHASECHK.TRANS64.TRYWAIT P2, [R72+URZ+0x90], R0 ;  /* 0x00009000480075a7 */ /* 0x0002e200080411ff */
[----:B--2---:R-:W-:Y:S01]  /*7c30*/  @P5 SEL R74, RZ, 0x1, !P3 ;  /* 0x00000001ff4a5807 */ /* 0x004fe20005800000 */
[----:B-1----:R-:W-:Y:S06]  /*7c40*/  @!P5 BRA `(.L_x_115) ;  /* 0x000000000058d947 */ /* 0x002fec0003800000 */
[----:B------:R-:W-:Y:S01]  /*7c50*/  IMAD.MOV.U32 R46, RZ, RZ, RZ ;  /* 0x000000ffff2e7224 */ /* 0x000fe200078e00ff */
[----:B------:R-:W-:Y:S01]  /*7c60*/  ISETP.NE.AND P0, PT, R74, RZ, PT ;  /* 0x000000ff4a00720c */ /* 0x000fe20003f05270 */
[----:B------:R-:W-:Y:S01]  /*7c70*/  BSSY B0, `(.L_x_116) ;  /* 0x000000c000007945 */ /* 0x000fe20003800000 */
[----:B------:R-:W-:Y:S02]  /*7c80*/  CS2R R34, SRZ ;  /* 0x0000000000227805 */ /* 0x000fe4000001ff00 */
[----:B------:R-:W-:Y:S02]  /*7c90*/  CS2R R32, SRZ ;  /* 0x0000000000207805 */ /* 0x000fe4000001ff00 */
[----:B------:R-:W-:Y:S02]  /*7ca0*/  CS2R R38, SRZ ;  /* 0x0000000000267805 */ /* 0x000fe4000001ff00 */
[----:B------:R-:W-:Y:S02]  /*7cb0*/  CS2R R36, SRZ ;  /* 0x0000000000247805 */ /* 0x000fe4000001ff00 */
[----:B------:R-:W-:Y:S02]  /*7cc0*/  CS2R R42, SRZ ;  /* 0x00000000002a7805 */ /* 0x000fe4000001ff00 */
[----:B------:R-:W-:Y:S02]  /*7cd0*/  CS2R R40, SRZ ;  /* 0x0000000000287805 */ /* 0x000fe4000001ff00 */
[----:B------:R-:W-:Y:S01]  /*7ce0*/  CS2R R44, SRZ ;  /* 0x00000000002c7805 */ /* 0x000fe2000001ff00 */
[----:B------:R-:W-:Y:S06]  /*7cf0*/  @P0 BRA `(.L_x_117) ;  /* 0x00000000000c0947 */ /* 0x000fec0003800000 */
[----:B------:R-:W-:Y:S04]  /*7d00*/  SHF.L.U32 R3, RZ, 0x1f, RZ ;  /* 0x0000001fff037819 */ /* 0x000fe800000006ff */
[----:B------:R-:W1:Y:S02]  /*7d10*/  SYNCS.PHASECHK.TRANS64.TRYWAIT P0, [UR43+0x20], R3 ;  /* 0x00002003ff0075a7 */ /* 0x000e64000800112b */
[----:B-1----:R-:W-:Y:S05]  /*7d20*/  @!P0 BRA `(.L_x_118) ;  /* 0x0000004c00608947 */ /* 0x002fea0003800000 */
.L_x_117:
[----:B------:R-:W-:Y:S05]  /*7d30*/  BSYNC B0 ;  /* 0x0000000000007941 */ /* 0x000fea0003800000 */
.L_x_116:
[----:B------:R-:W-:Y:S01]  /*7d40*/  ISETP.NE.AND P0, PT, R75, RZ, PT ;  /* 0x000000ff4b00720c */ /* 0x000fe20003f05270 */
[----:B------:R-:W-:Y:S11]  /*7d50*/  HFMA2 R73, -RZ, RZ, 0, 5.9604644775390625e-08 ;  /* 0x00000001ff497431 */ /* 0x000ff600000001ff */
[----:B------:R-:W-:Y:S01]  /*7d60*/  @!UPT UIADD3 URZ, UPT, UPT, URZ, URZ, URZ ;  /* 0x000000fffffff290 */ /* 0x000fe2000fffe0ff */
[----:B------:R2:W1:Y:S04]  /*7d70*/  @P0 LDS.128 R32, [R68] ;  /* 0x0000000044200984 */ /* 0x0004680000000c00 */
[----:B------:R2:W1:Y:S04]  /*7d80*/  @P0 LDS.128 R36, [R67+0x10] ;  /* 0x0000100043240984 */ /* 0x0004680000000c00 */
[----:B------:R2:W1:Y:S04]  /*7d90*/  @P0 LDS.128 R40, [R66+0x20] ;  /* 0x0000200042280984 */ /* 0x0004680000000c00 */
[----:B------:R2:W1:Y:S02]  /*7da0*/  @P0 LDS.128 R44, [R63+0x30] ;  /* 0x000030003f2c0984 */ /* 0x0004640000000c00 */
.L_x_115:
[----:B------:R-:W-:Y:S05]  /*7db0*/  BSYNC B1 ;  /* 0x0000000000017941 */ /* 0x000fea0003800000 */
.L_x_114:
[----:B-1----:R-:W-:Y:S04]  /*7dc0*/  SHF.R.U32.HI R2, RZ, 0x15, R25 ;  /* 0x00000015ff027819 */ /* 0x002fe80000011619 */
[----:B------:R-:W-:Y:S01]  /*7dd0*/  LOP3.LUT P0, RZ, R2, 0x3, R56, 0x48, !PT ;  /* 0x0000000302ff7812 */ /* 0x000fe20007804838 */
[----:B------:R-:W-:Y:S01]  /*7de0*/  @!UPT UIADD3 URZ, UPT, UPT, URZ, URZ, URZ ;  /* 0x000000fffffff290 */ /* 0x000fe2000fffe0ff */
[----:B---3--:R-:W-:Y:S11]  /*7df0*/  @P2 BRA `(.L_x_119) ;  /* 0x0000000000082947 */ /* 0x008ff60003800000 */
[----:B------:R-:W1:Y:S02]  /*7e00*/  SYNCS.PHASECHK.TRANS64.TRYWAIT P1, [R72+URZ+0x90], R0 ;  /* 0x00009000480075a7 */ /* 0x000e6400080211ff */
[----:B-1----:R-:W-:Y:S05]  /*7e10*/  @!P1 BRA `(.L_x_120) ;  /* 0x0000004c003c9947 */ /* 0x002fea0003800000 */
.L_x_119:
[----:B------:R-:W-:Y:S05]  /*7e20*/  @!P0 BRA `(.L_x_121) ;  /* 0x0000000000408947 */ /* 0x000fea0003800000 */
[----:B------:R-:W3:Y:S01]  /*7e30*/  LDCU.64 UR8, c[0x4][0x70] ;  /* 0x01000e00ff0877ac */ /* 0x000ee20008000a00 */
[----:B------:R-:W-:Y:S01]  /*7e40*/  MOV R3, 0x0 ;  /* 0x0000000000037802 */ /* 0x000fe20000000f00 */
[----:B------:R-:W-:Y:S02]  /*7e50*/  HFMA2 R12, -RZ, RZ, 0, 5.9604644775390625e-08 ;  /* 0x00000001ff0c7431 */ /* 0x000fe400000001ff */
[----:B------:R-:W-:Y:S02]  /*7e60*/  IMAD.MOV.U32 R8, RZ, RZ, 0x192 ;  /* 0x00000192ff087424 */ /* 0x000fe400078e00ff */
[----:B------:R-:W-:Y:S01]  /*7e70*/  IMAD.MOV.U32 R13, RZ, RZ, RZ ;  /* 0x000000ffff0d7224 */ /* 0x000fe200078e00ff */
[----:B------:R-:W5:Y:S01]  /*7e80*/  LDCU.64 UR6, c[0x4][0x78] ;  /* 0x01000f00ff0677ac */ /* 0x000f620008000a00 */
[----:B------:R-:W1:Y:S01]  /*7e90*/  LDC.64 R2, c[0x4][R3] ;  /* 0x0100000003027b82 */ /* 0x000e620000000a00 */
[----:B------:R-:W2:Y:S01]  /*7ea0*/  LDCU.64 UR4, c[0x4][0x10] ;  /* 0x01000200ff0477ac */ /* 0x000ea20008000a00 */
[----:B---3--:R-:W-:Y:S01]  /*7eb0*/  MOV R5, UR9 ;  /* 0x0000000900057c02 */ /* 0x008fe20008000f00 */
[----:B------:R-:W-:Y:S01]  /*7ec0*/  IMAD.U32 R4, RZ, RZ, UR8 ;  /* 0x00000008ff047e24 */ /* 0x000fe2000f8e00ff */
[----:B-----5:R-:W-:Y:S01]  /*7ed0*/  MOV R7, UR7 ;  /* 0x0000000700077c02 */ /* 0x020fe20008000f00 */
[----:B------:R-:W-:Y:S01]  /*7ee0*/  IMAD.U32 R6, RZ, RZ, UR6 ;  /* 0x00000006ff067e24 */ /* 0x000fe2000f8e00ff */
[----:B--2---:R-:W-:Y:S01]  /*7ef0*/  MOV R11, UR5 ;  /* 0x00000005000b7c02 */ /* 0x004fe20008000f00 */
[----:B------:R-:W-:Y:S02]  /*7f00*/  IMAD.U32 R10, RZ, RZ, UR4 ;  /* 0x00000004ff0a7e24 */ /* 0x000fe4000f8e00ff */
[----:B------:R-:W-:Y:S07]  /*7f10*/  LEPC R20, `(.L_x_121) ;  /* 0x000000001014794e */ /* 0x000fee0000000000 */
[----:B-1--4-:R-:W-:Y:S05]  /*7f20*/  CALL.ABS.NOINC R2 ;  /* 0x0000000002007343 */ /* 0x012fea0003c00000 */
.L_x_121:
[----:B------:R-:W-:Y:S05]  /*7f30*/  WARPSYNC.ALL ;  /* 0x0000000000007948 */ /* 0x000fea0003800000 */
[----:B------:R-:W-:Y:S01]  /*7f40*/  R2UR UR4, R25 ;  /* 0x00000000190472ca */ /* 0x000fe200000e0000 */
[----:B------:R-:W-:Y:S01]  /*7f50*/  BSSY.RECONVERGENT B0, `(.L_x_122) ;  /* 0x000003d000007945 */ /* 0x000fe20003800200 */
[----:B------:R-:W-:Y:S11]  /*7f60*/  ISETP.NE.AND P0, PT, R70, RZ, PT ;  /* 0x000000ff4600720c */ /* 0x000ff60003f05270 */
[----:B------:R-:W1:Y:S02]  /*7f70*/  LDTM.x16 R4, tmem[UR4] ;  /* 0x00000004000479ee */ /* 0x000e640008240000 */
[C---:B-1--4-:R-:W-:Y:S01]  /*7f80*/  FMUL R0, R24.reuse, R4 ;  /* 0x0000000418007220 */ /* 0x052fe20000400000 */
[C---:B------:R-:W-:Y:S01]  /*7f90*/  FMUL R2, R24.reuse, R5 ;  /* 0x0000000518027220 */ /* 0x040fe20000400000 */
[C---:B------:R-:W-:Y:S01]  /*7fa0*/  FMUL R3, R24.reuse, R6 ;  /* 0x0000000618037220 */ /* 0x040fe20000400000 */
[C---:B------:R-:W-:Y:S01]  /*7fb0*/  FMUL R7, R24.reuse, R7 ;  /* 0x0000000718077220 */ /* 0x040fe20000400000 */
[C---:B------:R-:W-:Y:S01]  /*7fc0*/  FFMA R28, R27.reuse, R32, R0 ;  /* 0x000000201b1c7223 */ /* 0x040fe20000000000 */
        /* <DEDUP_REMOVED lines=10> */
[----:B------:R1:W-:Y:S01]  /*8070*/  STS.128 [R68], R28 ;  /* 0x0000001c44007388 */ /* 0x0003e20000000c00 */
        /* <DEDUP_REMOVED lines=8> */
[----:B------:R1:W-:Y:S01]  /*8100*/  STS.128 [R67+0x10], R4 ;  /* 0x0000100443007388 */ /* 0x0003e20000000c00 */
[C---:B------:R-:W-:Y:S01]  /*8110*/  FMUL R13, R24.reuse, R17 ;  /* 0x00000011180d7220 */ /* 0x040fe20000400000 */
[C---:B------:R-:W-:Y:S01]  /*8120*/  FFMA R10, R27.reuse, R42, R10 ;  /* 0x0000002a1b0a7223 */ /* 0x040fe2000000000a */
[C---:B------:R-:W-:Y:S01]  /*8130*/  FMUL R14, R24.reuse, R18 ;  /* 0x00000012180e7220 */ /* 0x040fe20000400000 */
[C---:B------:R-:W-:Y:S01]  /*8140*/  FFMA R11, R27.reuse, R43, R15 ;  /* 0x0000002b1b0b7223 */ /* 0x040fe2000000000f */
[----:B------:R-:W-:Y:S01]  /*8150*/  FMUL R19, R24, R19 ;  /* 0x0000001318137220 */ /* 0x000fe20000400000 */
[C---:B------:R-:W-:Y:S01]  /*8160*/  FFMA R12, R27.reuse, R44, R12 ;  /* 0x0000002c1b0c7223 */ /* 0x040fe2000000000c */
[C---:B------:R-:W-:Y:S01]  /*8170*/  FFMA R13, R27.reuse, R45, R13 ;  /* 0x0000002d1b0d7223 */ /* 0x040fe2000000000d */
[C---:B------:R-:W-:Y:S01]  /*8180*/  FFMA R14, R27.reuse, R46, R14 ;  /* 0x0000002e1b0e7223 */ /* 0x040fe2000000000e */
[----:B------:R1:W-:Y:S01]  /*8190*/  STS.128 [R66+0x20], R8 ;  /* 0x0000200842007388 */ /* 0x0003e20000000c00 */
[----:B------:R-:W-:Y:S05]  /*81a0*/  FFMA R15, R27, R47, R19 ;  /* 0x0000002f1b0f7223 */ /* 0x000fea0000000013 */
[----:B------:R1:W-:Y:S01]  /*81b0*/  STS.128 [R63+0x30], R12 ;  /* 0x0000300c3f007388 */ /* 0x0003e20000000c00 */
[----:B------:R-:W-:Y:S01]  /*81c0*/  @!PT LDS RZ, [RZ] ;  /* 0x00000000fffff984 */ /* 0x000fe20000000800 */
[----:B------:R-:W-:Y:S01]  /*81d0*/  @!PT LDS RZ, [RZ] ;  /* 0x00000000fffff984 */ /* 0x000fe20000000800 */
[----:B------:R-:W-:Y:S01]  /*81e0*/  @!PT LDS RZ, [RZ] ;  /* 0x00000000fffff984 */ /* 0x000fe20000000800 */
[----:B------:R-:W-:Y:S01]  /*81f0*/  @!PT LDS RZ, [RZ] ;  /* 0x00000000fffff984 */ /* 0x000fe20000000800 */
[----:B------:R3:W-:Y:S06]  /*8200*/  MEMBAR.ALL.CTA ;  /* 0x0000000000007992 */ /* 0x0007ec0000008000 */
[----:B---3--:R-:W3:Y:S02]  /*8210*/  FENCE.VIEW.ASYNC.S ;  /* 0x00000000000073c6 */ /* 0x008ee40000000000 */
[----:B---3--:R-:W-:Y:S06]  /*8220*/  BAR.SYNC.DEFER_BLOCKING 0x1, 0x80 ;  /* 0x0042000000007b1d */ /* 0x008fec0000010000 */
[----:B------:R-:W-:Y:S05]  /*8230*/  @P0 BRA `(.L_x_123) ;  /* 0x0000000000380947 */ /* 0x000fea0003800000 */
[----:B------:R-:W-:Y:S01]  /*8240*/  UIADD3 UR4, UPT, UPT, UR43, 0x200, URZ ;  /* 0x000002002b047890 */ /* 0x000fe2000fffe0ff */
[----:B------:R-:W-:Y:S01]  /*8250*/  UMOV UR47, UR60 ;  /* 0x0000003c002f7c82 */ /* 0x000fe20008000000 */
[----:B------:R-:W-:Y:S02]  /*8260*/  UIADD3 UR9, UPT, UPT, UR45, 0x80, URZ ;  /* 0x000000802d097890 */ /* 0x000fe4000fffe0ff */
[----:B------:R-:W-:Y:S02]  /*8270*/  UIADD3 UR8, UPT, UPT, UR43, 0x1200, URZ ;  /* 0x000012002b087890 */ /* 0x000fe4000fffe0ff */
[----:B------:R-:W-:Y:S01]  /*8280*/  MOV R60, UR4 ;  /* 0x00000004003c7c02 */ /* 0x000fe20008000f00 */
[----:B------:R-:W-:Y:S01]  /*8290*/  UIADD3 UR4, UP0, UPT, UR50, 0x680, URZ ;  /* 0x0000068032047890 */ /* 0x000fe2000ff1e0ff */
[----:B------:R-:W-:Y:S02]  /*82a0*/  UMOV UR10, UR46 ;  /* 0x0000002e000a7c82 */ /* 0x000fe40008000000 */
[----:B------:R-:W-:Y:S01]  /*82b0*/  R2UR UR44, R60 ;  /* 0x000000003c2c72ca */ /* 0x000fe200000e0000 */
[----:B------:R-:W-:Y:S01]  /*82c0*/  UIADD3.X UR5, UPT, UPT, URZ, UR51, URZ, UP0, !UPT ;  /* 0x00000033ff057290 */ /* 0x000fe200087fe4ff */
[----:B------:R-:W-:Y:S11]  /*82d0*/  UMOV UR11, UR60 ;  /* 0x0000003c000b7c82 */ /* 0x000ff60008000000 */
[----:B------:R3:W-:Y:S01]  /*82e0*/  UTMASTG.3D [UR44], [UR4] ;  /* 0x0000002c040073b5 */ /* 0x0007e20008010000 */
[----:B------:R3:W-:Y:S01]  /*82f0*/  UTMASTG.3D [UR8], [UR4] ;  /* 0x00000008040073b5 */ /* 0x0007e20008010000 */
[----:B------:R0:W-:Y:S01]  /*8300*/  UTMACMDFLUSH ;  /* 0x00000000000079b7 */ /* 0x0001e20000000000 */
[----:B---3--:R-:W-:Y:S04]  /*8310*/  DEPBAR.LE SB0, 0x1 ;  /* 0x000080400000791a */ /* 0x008fe80000000000 */
.L_x_123:
[----:B------:R-:W-:Y:S05]  /*8320*/  BSYNC.RECONVERGENT B0 ;  /* 0x0000000000007941 */ /* 0x000fea0003800200 */
.L_x_122:
[----:B------:R-:W-:Y:S01]  /*8330*/  BAR.SYNC.DEFER_BLOCKING 0x1, 0x80 ;  /* 0x0042000000007b1d */ /* 0x000fe20000010000 */
[----:B------:R-:W-:Y:S01]  /*8340*/  ISETP.NE.AND P1, PT, R71, RZ, PT ;  /* 0x000000ff4700720c */ /* 0x000fe20003f25270 */
[----:B------:R-:W-:Y:S01]  /*8350*/  UISETP.NE.AND UP0, UPT, UR49, URZ, UPT ;  /* 0x000000ff3100728c */ /* 0x000fe2000bf05270 */
[----:B------:R-:W-:Y:S11]  /*8360*/  LEA R2, R73, UR43, 0x3 ;  /* 0x0000002b49027c11 */ /* 0x000ff6000f8e18ff */
[----:B------:R-:W-:Y:S01]  /*8370*/  @P1 SHF.L.U32 R3, RZ, 0x1f, RZ ;  /* 0x0000001fff031819 */ /* 0x000fe200000006ff */
[----:B------:R-:W-:Y:S06]  /*8380*/  BRA.U !UP0, `(.L_x_124) ;  /* 0x0000000108287547 */ /* 0x000fec000b800000 */
[----:B------:R-:W-:Y:S01]  /*8390*/  R2UR UR4, R59 ;  /* 0x000000003b0472ca */ /* 0x000fe200000e0000 */
[----:B-1----:R-:W-:Y:S05]  /*83a0*/  IMAD.U32 R4, RZ, RZ, UR48 ;  /* 0x00000030ff047e24 */ /* 0x002fea000f8e00ff */
[----:B------:R-:W-:Y:S05]  /*83b0*/  @P1 LEA R4, R4, UR43, 0x3 ;  /* 0x0000002b04041c11 */ /* 0x000fea000f8e18ff */
[----:B------:R-:W-:Y:S02]  /*83c0*/  @P1 VIADD R4, R4, 0x40 ;  /* 0x0000004004041836 */ /* 0x000fe40000000000 */
[----:B------:R-:W-:Y:S01]  /*83d0*/  IMAD.U32 R0, RZ, RZ, UR4 ;  /* 0x00000004ff007e24 */ /* 0x000fe2000f8e00ff */
[----:B------:R-:W-:Y:S04]  /*83e0*/  UIADD3 UR4, UPT, UPT, UR48, 0x1, URZ ;  /* 0x0000000130047890 */ /* 0x000fe8000fffe0ff */
[----:B------:R-:W-:Y:S01]  /*83f0*/  @P1 PRMT R0, R0, 0x654, R4 ;  /* 0x0000065400001816 */ /* 0x000fe20000000004 */
[----:B------:R-:W-:Y:S03]  /*8400*/  UISETP.NE.AND UP0, UPT, UR4, 0x4, UPT ;  /* 0x000000040400788c */ /* 0x000fe6000bf05270 */
[----:B------:R3:W-:Y:S01]  /*8410*/  @P1 SYNCS.ARRIVE.TRANS64.RED.A1T0 RZ, [R0+URZ], RZ ;  /* 0x000000ff00ff19a7 */ /* 0x0007e200081004ff */
[----:B------:R-:W-:Y:S07]  /*8420*/  USEL UR48, UR4, URZ, UP0 ;  /* 0x000000ff04307287 */ /* 0x000fee0008000000 */
.L_x_124:
[----:B------:R-:W4:Y:S01]  /*8430*/  @P1 SYNCS.PHASECHK.TRANS64.TRYWAIT P0, [R2+URZ+0x20], R3 ;  /* 0x00002003020015a7 */ /* 0x000f2200080011ff */
[----:B------:R-:W-:Y:S01]  /*8440*/  BSSY B1, `(.L_x_125) ;  /* 0x0000016000017945 */ /* 0x000fe20003800000 */
[----:B----4-:R-:W-:Y:S03]  /*8450*/  @P1 SEL R74, RZ, 0x1, !P0 ;  /* 0x00000001ff4a1807 */ /* 0x010fe60004000000 */
[----:B------:R-:W-:Y:S05]  /*8460*/  @!P1 BRA `(.L_x_126) ;  /* 0x00000000004c9947 */ /* 0x000fea0003800000 */
[----:B------:R-:W-:Y:S01]  /*8470*/  ISETP.NE.AND P0, PT, R74, RZ, PT ;  /* 0x000000ff4a00720c */ /* 0x000fe20003f05270 */
[----:B------:R-:W-:Y:S01]  /*8480*/  BSSY B0, `(.L_x_127) ;  /* 0x000000b000007945 */ /* 0x000fe20003800000 */
[----:B------:R-:W-:Y:S11]  /*8490*/  ISETP.NE.AND P1, PT, R75, RZ, PT ;  /* 0x000000ff4b00720c */ /* 0x000ff60003f25270 */
[----:B------:R-:W-:Y:S02]  /*84a0*/  @!UPT UIADD3 URZ, UPT, UPT, URZ, URZ, URZ ;  /* 0x000000fffffff290 */ /* 0x000fe4000fffe0ff */
[C---:B-1----:R-:W-:Y:S01]  /*84b0*/  @P1 IMAD R6, R73.reuse, 0x2000, R68 ;  /* 0x0000200049061824 */ /* 0x042fe200078e0244 */
[C---:B------:R-:W-:Y:S01]  /*84c0*/  @P1 LEA R4, R73.reuse, R66, 0xd ;  /* 0x0000004249041211 */ /* 0x040fe200078e68ff */
[C---:B------:R-:W-:Y:S02]  /*84d0*/  @P1 IMAD R5, R73.reuse, 0x2000, R67 ;  /* 0x0000200049051824 */ /* 0x040fe400078e0243 */
[----:B------:R-:W-:Y:S01]  /*84e0*/  @P1 IMAD R3, R73, 0x2000, R63 ;  /* 0x0000200049031824 */ /* 0x000fe200078e023f */
[----:B------:R-:W-:Y:S06]  /*84f0*/  @P0 BRA `(.L_x_128) ;  /* 0x00000000000c0947 */ /* 0x000fec0003800000 */
[----:B---3--:R-:W-:Y:S04]  /*8500*/  SHF.L.U32 R0, RZ, 0x1f, RZ ;  /* 0x0000001fff007819 */ /* 0x008fe800000006ff */
[----:B------:R-:W1:Y:S02]  /*8510*/  SYNCS.PHASECHK.TRANS64.TRYWAIT P0, [R2+URZ+0x20], R0 ;  /* 0x00002000020075a7 */ /* 0x000e6400080011ff */
[----:B-1----:R-:W-:Y:S05]  /*8520*/  @!P0 BRA `(.L_x_129) ;  /* 0x00000044008c8947 */ /* 0x002fea0003800000 */
.L_x_128:
[----:B------:R-:W-:Y:S05]  /*8530*/  BSYNC B0 ;  /* 0x0000000000007941 */ /* 0x000fea0003800000 */
.L_x_127:
[----:B------:R-:W-:Y:S02]  /*8540*/  ISETP.NE.AND P0, PT, R75, RZ, PT ;  /* 0x000000ff4b00720c */ /* 0x000fe40003f05270 */
[----:B------:R-:W-:Y:S11]  /*8550*/  IADD3 R73, PT, PT, R73, 0x1, RZ ;  /* 0x0000000149497810 */ /* 0x000ff60007ffe0ff */
[----:B------:R4:W1:Y:S04]  /*8560*/  @P0 LDS.128 R32, [R6] ;  /* 0x0000000006200984 */ /* 0x0008680000000c00 */
[----:B------:R4:W1:Y:S04]  /*8570*/  @P0 LDS.128 R36, [R5+0x10] ;  /* 0x0000100005240984 */ /* 0x0008680000000c00 */
[----:B------:R4:W1:Y:S04]  /*8580*/  @P0 LDS.128 R40, [R4+0x20] ;  /* 0x0000200004280984 */ /* 0x0008680000000c00 */
[----:B------:R4:W1:Y:S02]  /*8590*/  @P0 LDS.128 R44, [R3+0x30] ;  /* 0x00003000032c0984 */ /* 0x0008640000000c00 */
.L_x_126:
[----:B------:R-:W-:Y:S05]  /*85a0*/  BSYNC B1 ;  /* 0x0000000000017941 */ /* 0x000fea0003800000 */
.L_x_125:
[----:B-1-3--:R-:W-:Y:S05]  /*85b0*/  VIADD R0, R25, 0x10 ;  /* 0x0000001019007836 */ /* 0x00afea0000000000 */
[----:B------:R-:W-:Y:S04]  /*85c0*/  SHF.R.U32.HI R0, RZ, 0x15, R0 ;  /* 0x00000015ff007819 */ /* 0x000fe80000011600 */
[----:B------:R-:W-:Y:S11]  /*85d0*/  LOP3.LUT P0, RZ, R0, 0x3, R56, 0x48, !PT ;  /* 0x0000000300ff7812 */ /* 0x000ff60007804838 */
[----:B------:R-:W-:Y:S02]  /*85e0*/  @!UPT UIADD3 URZ, UPT, UPT, URZ, URZ, URZ ;  /* 0x000000fffffff290 */ /* 0x000fe4000fffe0ff */
[----:B------:R-:W-:Y:S05]  /*85f0*/  @!P0 BRA `(.L_x_130) ;  /* 0x0000000000408947 */ /* 0x000fea0003800000 */
[----:B------:R-:W1:Y:S01]  /*8600*/  LDCU.64 UR8, c[0x4][0x70] ;  /* 0x01000e00ff0877ac */ /* 0x000e620008000a00 */
[----:B----4-:R-:W-:Y:S01]  /*8610*/  MOV R3, 0x0 ;  /* 0x0000000000037802 */ /* 0x010fe20000000f00 */
[----:B------:R-:W-:Y:S02]  /*8620*/  HFMA2 R12, -RZ, RZ, 0, 5.9604644775390625e-08 ;  /* 0x00000001ff0c7431 */ /* 0x000fe400000001ff */
[----:B------:R-:W-:Y:S02]  /*8630*/  IMAD.MOV.U32 R8, RZ, RZ, 0x192 ;  /* 0x00000192ff087424 */ /* 0x000fe400078e00ff */
[----:B------:R-:W-:Y:S01]  /*8640*/  IMAD.MOV.U32 R13, RZ, RZ, RZ ;  /* 0x000000ffff0d7224 */ /* 0x000fe200078e00ff */
[----:B------:R-:W3:Y:S01]  /*8650*/  LDCU.64 UR6, c[0x4][0x78] ;  /* 0x01000f00ff0677ac */ /* 0x000ee20008000a00 */
[----:B------:R-:W4:Y:S01]  /*8660*/  LDC.64 R2, c[0x4][R3] ;  /* 0x0100000003027b82 */ /* 0x000f220000000a00 */
[----:B------:R-:W5:Y:S01]  /*8670*/  LDCU.64 UR4, c[0x4][0x10] ;  /* 0x01000200ff0477ac */ /* 0x000f620008000a00 */
[----:B-1----:R-:W-:Y:S01]  /*8680*/  MOV R5, UR9 ;  /* 0x0000000900057c02 */ /* 0x002fe20008000f00 */
[----:B------:R-:W-:Y:S01]  /*8690*/  IMAD.U32 R4, RZ, RZ, UR8 ;  /* 0x00000008ff047e24 */ /* 0x000fe2000f8e00ff */
[----:B---3--:R-:W-:Y:S01]  /*86a0*/  MOV R7, UR7 ;  /* 0x0000000700077c02 */ /* 0x008fe20008000f00 */
[----:B------:R-:W-:Y:S01]  /*86b0*/  IMAD.U32 R6, RZ, RZ, UR6 ;  /* 0x00000006ff067e24 */ /* 0x000fe2000f8e00ff */
[----:B-----5:R-:W-:Y:S01]  /*86c0*/  MOV R11, UR5 ;  /* 0x00000005000b7c02 */ /* 0x020fe20008000f00 */
[----:B------:R-:W-:Y:S02]  /*86d0*/  IMAD.U32 R10, RZ, RZ, UR4 ;  /* 0x00000004ff0a7e24 */ /* 0x000fe4000f8e00ff */
[----:B------:R-:W-:Y:S07]  /*86e0*/  LEPC R20, `(.L_x_130) ;  /* 0x000000001014794e */ /* 0x000fee0000000000 */
[----:B--2-4-:R-:W-:Y:S05]  /*86f0*/  CALL.ABS.NOINC R2 ;  /* 0x0000000002007343 */ /* 0x014fea0003c00000 */
.L_x_130:
[----:B------:R-:W-:Y:S05]  /*8700*/  WARPSYNC.ALL ;  /* 0x0000000000007948 */ /* 0x000fea0003800000 */
[----:B------:R-:W-:Y:S01]  /*8710*/  R2UR UR4, R25 ;  /* 0x00000000190472ca */ /* 0x000fe200000e0000 */
[----:B------:R-:W-:Y:S01]  /*8720*/  BSSY.RECONVERGENT B0, `(.L_x_131) ;  /* 0x0000046000007945 */ /* 0x000fe20003800200 */
[----:B------:R-:W-:Y:S02]  /*8730*/  ISETP.NE.AND P6, PT, R71, RZ, PT ;  /* 0x000000ff4700720c */ /* 0x000fe40003fc5270 */
[----:B------:R-:W-:Y:S02]  /*8740*/  R2UR UR5, R59 ;  /* 0x000000003b0572ca */ /* 0x000fe400000e0000 */
[----:B------:R-:W-:Y:S02]  /*8750*/  ISETP.NE.AND P0, PT, R70, RZ, PT ;  /* 0x000000ff4600720c */ /* 0x000fe40003f05270 */
[----:B------:R-:W-:Y:S05]  /*8760*/  MOV R20, UR48 ;  /* 0x0000003000147c02 */ /* 0x000fea0008000f00 */
[----:B----4-:R-:W1:Y:S02]  /*8770*/  LDTM.x16 R4, tmem[UR4+0x10] ;  /* 0x00001004000479ee */ /* 0x010e640008240000 */
[----:B------:R-:W-:Y:S01]  /*8780*/  @P6 LEA R20, R20, UR43, 0x3 ;  /* 0x0000002b14146c11 */ /* 0x000fe2000f8e18ff */
[C---:B-1----:R-:W-:Y:S01]  /*8790*/  FMUL R0, R24.reuse, R4 ;  /* 0x0000000418007220 */ /* 0x042fe20000400000 */
        /* <DEDUP_REMOVED lines=33> */
[----:B------:R-:W-:Y:S01]  /*89b0*/  FFMA R15, R27, R47, R19 ;  /* 0x0000002f1b0f7223 */ /* 0x000fe20000000013 */
[----:B------:R-:W-:Y:S02]  /*89c0*/  MOV R16, UR5 ;  /* 0x0000000500107c02 */ /* 0x000fe40008000f00 */
[----:B------:R-:W-:Y:S02]  /*89d0*/  @P6 IADD3 R17, PT, PT, R20, 0x40, RZ ;  /* 0x0000004014116810 */ /* 0x000fe40007ffe0ff */
[----:B------:R1:W-:Y:S01]  /*89e0*/  STS.128 [R63+0x2030], R12 ;  /* 0x0020300c3f007388 */ /* 0x0003e20000000c00 */
[----:B------:R-:W-:Y:S02]  /*89f0*/  LEA R0, R73, UR43, 0x3 ;  /* 0x0000002b49007c11 */ /* 0x000fe4000f8e18ff */
[----:B------:R-:W-:Y:S01]  /*8a00*/  @P6 PRMT R16, R16, 0x654, R17 ;  /* 0x0000065410106816 */ /* 0x000fe20000000011 */
[----:B------:R-:W-:Y:S01]  /*8a10*/  @!PT LDS RZ, [RZ] ;  /* 0x00000000fffff984 */ /* 0x000fe20000000800 */
[----:B------:R-:W-:Y:S01]  /*8a20*/  @!PT LDS RZ, [RZ] ;  /* 0x00000000fffff984 */ /* 0x000fe20000000800 */
[----:B------:R-:W-:Y:S01]  /*8a30*/  @!PT LDS RZ, [RZ] ;  /* 0x00000000fffff984 */ /* 0x000fe20000000800 */
[----:B------:R-:W-:Y:S01]  /*8a40*/  @!PT LDS RZ, [RZ] ;  /* 0x00000000fffff984 */ /* 0x000fe20000000800 */
[----:B------:R3:W-:Y:S06]  /*8a50*/  MEMBAR.ALL.CTA ;  /* 0x0000000000007992 */ /* 0x0007ec0000008000 */
[----:B---3--:R-:W3:Y:S01]  /*8a60*/  FENCE.VIEW.ASYNC.S ;  /* 0x00000000000073c6 */ /* 0x008ee20000000000 */
[----:B------:R-:W-:Y:S01]  /*8a70*/  @P6 SHF.L.U32 R2, RZ, 0x1f, RZ ;  /* 0x0000001fff026819 */ /* 0x000fe200000006ff */
[----:B---3--:R-:W-:Y:S06]  /*8a80*/  BAR.SYNC.DEFER_BLOCKING 0x1, 0x80 ;  /* 0x0042000000007b1d */ /* 0x008fec0000010000 */
[----:B------:R-:W-:Y:S05]  /*8a90*/  @P0 BRA `(.L_x_132) ;  /* 0x0000000000380947 */ /* 0x000fea0003800000 */
[----:B------:R-:W-:Y:S02]  /*8aa0*/  UIADD3 UR4, UP0, UPT, UR50, 0x680, URZ ;  /* 0x0000068032047890 */ /* 0x000fe4000ff1e0ff */
[----:B------:R-:W-:Y:S02]  /*8ab0*/  UIADD3 UR13, UPT, UPT, UR45, 0x10, URZ ;  /* 0x000000102d0d7890 */ /* 0x000fe4000fffe0ff */
[----:B------:R-:W-:Y:S02]  /*8ac0*/  UIADD3 UR12, UPT, UPT, UR43, 0x2200, URZ ;  /* 0x000022002b0c7890 */ /* 0x000fe4000fffe0ff */
[----:B------:R-:W-:Y:S01]  /*8ad0*/  UIADD3.X UR5, UPT, UPT, URZ, UR51, URZ, UP0, !UPT ;  /* 0x00000033ff057290 */ /* 0x000fe200087fe4ff */
[----:B------:R-:W-:Y:S01]  /*8ae0*/  UMOV UR14, UR46 ;  /* 0x0000002e000e7c82 */ /* 0x000fe20008000000 */
[----:B------:R-:W-:Y:S01]  /*8af0*/  UMOV UR15, UR60 ;  /* 0x0000003c000f7c82 */ /* 0x000fe20008000000 */
[----:B------:R-:W-:Y:S02]  /*8b00*/  UIADD3 UR9, UPT, UPT, UR45, 0x90, URZ ;  /* 0x000000902d097890 */ /* 0x000fe4000fffe0ff */
[----:B------:R-:W-:Y:S01]  /*8b10*/  UIADD3 UR8, UPT, UPT, UR43, 0x3200, URZ ;  /* 0x000032002b087890 */ /* 0x000fe2000fffe0ff */
[----:B------:R-:W-:Y:S03]  /*8b20*/  UMOV UR10, UR46 ;  /* 0x0000002e000a7c82 */ /* 0x000fe60008000000 */
[----:B------:R3:W-:Y:S01]  /*8b30*/  UTMASTG.3D [UR12], [UR4] ;  /* 0x0000000c040073b5 */ /* 0x0007e20008010000 */
[----:B------:R-:W-:Y:S04]  /*8b40*/  UMOV UR11, UR60 ;  /* 0x0000003c000b7c82 */ /* 0x000fe80008000000 */
[----:B------:R3:W-:Y:S01]  /*8b50*/  UTMASTG.3D [UR8], [UR4] ;  /* 0x00000008040073b5 */ /* 0x0007e20008010000 */
[----:B------:R0:W-:Y:S01]  /*8b60*/  UTMACMDFLUSH ;  /* 0x00000000000079b7 */ /* 0x0001e20000000000 */
[----:B---3--:R-:W-:Y:S04]  /*8b70*/  DEPBAR.LE SB0, 0x1 ;  /* 0x000080400000791a */ /* 0x008fe80000000000 */
.L_x_132:
[----:B------:R-:W-:Y:S05]  /*8b80*/  BSYNC.RECONVERGENT B0 ;  /* 0x0000000000007941 */ /* 0x000fea0003800200 */
.L_x_131:
[----:B------:R-:W-:Y:S01]  /*8b90*/  BAR.SYNC.DEFER_BLOCKING 0x1, 0x80 ;  /* 0x0042000000007b1d */ /* 0x000fe20000010000 */
[----:B------:R-:W-:Y:S04]  /*8ba0*/  UIADD3 UR4, UPT, UPT, UR48, 0x1, URZ ;  /* 0x0000000130047890 */ /* 0x000fe8000fffe0ff */
[----:B------:R-:W-:Y:S04]  /*8bb0*/  UISETP.NE.AND UP0, UPT, UR4, 0x4, UPT ;  /* 0x000000040400788c */ /* 0x000fe8000bf05270 */
[----:B------:R-:W-:Y:S01]  /*8bc0*/  USEL UR47, UR4, URZ, UP0 ;  /* 0x000000ff042f7287 */ /* 0x000fe20008000000 */
[----:B------:R3:W-:Y:S01]  /*8bd0*/  @P6 SYNCS.ARRIVE.TRANS64.RED.A1T0 RZ, [R16+URZ], RZ ;  /* 0x000000ff10ff69a7 */ /* 0x0007e200081004ff */
[----:B------:R-:W-:Y:S01]  /*8be0*/  BSSY B1, `(.L_x_133) ;  /* 0x0000017000017945 */ /* 0x000fe20003800000 */
[----:B------:R-:W4:Y:S02]  /*8bf0*/  @P6 SYNCS.PHASECHK.TRANS64.TRYWAIT P0, [R0+URZ+0x20], R2 ;  /* 0x00002002000065a7 */ /* 0x000f2400080011ff */
[----:B----4-:R-:W-:Y:S01]  /*8c00*/  @P6 SEL R74, RZ, 0x1, !P0 ;  /* 0x00000001ff4a6807 */ /* 0x010fe20004000000 */
[----:B---3--:R-:W-:Y:S06]  /*8c10*/  @!P6 BRA `(.L_x_134) ;  /* 0x00000000004ce947 */ /* 0x008fec0003800000 */
        /* <DEDUP_REMOVED lines=9> */
[----:B------:R-:W-:Y:S04]  /*8cb0*/  SHF.L.U32 R6, RZ, 0x1f, RZ ;  /* 0x0000001fff067819 */ /* 0x000fe800000006ff */
[----:B------:R-:W1:Y:S02]  /*8cc0*/  SYNCS.PHASECHK.TRANS64.TRYWAIT P0, [R0+URZ+0x20], R6 ;  /* 0x00002006000075a7 */ /* 0x000e6400080011ff */
[----:B-1----:R-:W-:Y:S05]  /*8cd0*/  @!P0 BRA `(.L_x_137) ;  /* 0x0000003c00b48947 */ /* 0x002fea0003800000 */
.L_x_136:
[----:B------:R-:W-:Y:S05]  /*8ce0*/  BSYNC B0 ;  /* 0x0000000000007941 */ /* 0x000fea0003800000 */
.L_x_135:
[----:B------:R-:W-:Y:S02]  /*8cf0*/  ISETP.NE.AND P0, PT, R75, RZ, PT ;  /* 0x000000ff4b00720c */ /* 0x000fe40003f05270 */
[----:B------:R-:W-:Y:S11]  /*8d00*/  IADD3 R73, PT, PT, R73, 0x1, RZ ;  /* 0x0000000149497810 */ /* 0x000ff60007ffe0ff */
[----:B------:R3:W4:Y:S04]  /*8d10*/  @P0 LDS.128 R32, [R5] ;  /* 0x0000000005200984 */ /* 0x0007280000000c00 */
[----:B------:R3:W1:Y:S04]  /*8d20*/  @P0 LDS.128 R36, [R4+0x10] ;  /* 0x0000100004240984 */ /* 0x0006680000000c00 */
[----:B------:R3:W1:Y:S04]  /*8d30*/  @P0 LDS.128 R40, [R3+0x20] ;  /* 0x0000200003280984 */ /* 0x0006680000000c00 */
[----:B------:R3:W1:Y:S02]  /*8d40*/  @P0 LDS.128 R44, [R2+0x30] ;  /* 0x00003000022c0984 */ /* 0x0006640000000c00 */
.L_x_134:
[----:B------:R-:W-:Y:S05]  /*8d50*/  BSYNC B1 ;  /* 0x0000000000017941 */ /* 0x000fea0003800000 */
.L_x_133:
[----:B-1----:R-:W-:Y:S05]  /*8d60*/  VIADD R0, R25, 0x20 ;  /* 0x0000002019007836 */ /* 0x002fea0000000000 */
[----:B------:R-:W-:Y:S04]  /*8d70*/  SHF.R.U32.HI R0, RZ, 0x15, R0 ;  /* 0x00000015ff007819 */ /* 0x000fe80000011600 */
[----:B------:R-:W-:Y:S11]  /*8d80*/  LOP3.LUT P0, RZ, R0, 0x3, R56, 0x48, !PT ;  /* 0x0000000300ff7812 */ /* 0x000ff60007804838 */
[----:B------:R-:W-:Y:S02]  /*8d90*/  @!UPT UIADD3 URZ, UPT, UPT, URZ, URZ, URZ ;  /* 0x000000fffffff290 */ /* 0x000fe4000fffe0ff */
[----:B------:R-:W-:Y:S05]  /*8da0*/  @!P0 BRA `(.L_x_138) ;  /* 0x0000000000408947 */ /* 0x000fea0003800000 */
[----:B------:R-:W1:Y:S01]  /*8db0*/  LDCU.64 UR8, c[0x4][0x70] ;  /* 0x01000e00ff0877ac */ /* 0x000e620008000a00 */
[----:B---3--:R-:W-:Y:S01]  /*8dc0*/  MOV R3, 0x0 ;  /* 0x0000000000037802 */ /* 0x008fe20000000f00 */
[----:B------:R-:W-:Y:S02]  /*8dd0*/  HFMA2 R12, -RZ, RZ, 0, 5.9604644775390625e-08 ;  /* 0x00000001ff0c7431 */ /* 0x000fe400000001ff */
[----:B------:R-:W-:Y:S02]  /*8de0*/  IMAD.MOV.U32 R8, RZ, RZ, 0x192 ;  /* 0x00000192ff087424 */ /* 0x000fe400078e00ff */
[----:B------:R-:W-:Y:S01]  /*8df0*/  IMAD.MOV.U32 R13, RZ, RZ, RZ ;  /* 0x000000ffff0d7224 */ /* 0x000fe200078e00ff */
[----:B------:R-:W3:Y:S01]  /*8e00*/  LDCU.64 UR6, c[0x4][0x78] ;  /* 0x01000f00ff0677ac */ /* 0x000ee20008000a00 */
[----:B------:R-:W2:Y:S01]  /*8e10*/  LDC.64 R2, c[0x4][R3] ;  /* 0x0100000003027b82 */ /* 0x000ea20000000a00 */
        /* <DEDUP_REMOVED lines=9> */
.L_x_138:
[----:B------:R-:W-:Y:S05]  /*8eb0*/  WARPSYNC.ALL ;  /* 0x0000000000007948 */ /* 0x000fea0003800000 */
[----:B------:R-:W-:Y:S01]  /*8ec0*/  R2UR UR4, R25 ;  /* 0x00000000190472ca */ /* 0x000fe200000e0000 */
[----:B------:R-:W-:Y:S01]  /*8ed0*/  BSSY.RECONVERGENT B0, `(.L_x_139) ;  /* 0x0000046000007945 */ /* 0x000fe20003800200 */
[----:B------:R-:W-:Y:S02]  /*8ee0*/  ISETP.NE.AND P6, PT, R71, RZ, PT ;  /* 0x000000ff4700720c */ /* 0x000fe40003fc5270 */
[----:B------:R-:W-:Y:S02]  /*8ef0*/  R2UR UR5, R59 ;  /* 0x000000003b0572ca */ /* 0x000fe400000e0000 */
[----:B------:R-:W-:Y:S02]  /*8f00*/  ISETP.NE.AND P0, PT, R70, RZ, PT ;  /* 0x000000ff4600720c */ /* 0x000fe40003f05270 */
[----:B------:R-:W-:Y:S05]  /*8f10*/  MOV R20, UR47 ;  /* 0x0000002f00147c02 */ /* 0x000fea0008000f00 */
[----:B---3--:R-:W1:Y:S02]  /*8f20*/  LDTM.x16 R4, tmem[UR4+0x20] ;  /* 0x00002004000479ee */ /* 0x008e640008240000 */
[----:B------:R-:W-:Y:S01]  /*8f30*/  @P6 LEA R20, R20, UR43, 0x3 ;  /* 0x0000002b14146c11 */ /* 0x000fe2000f8e18ff */
[C---:B-1----:R-:W-:Y:S01]  /*8f40*/  FMUL R0, R24.reuse, R4 ;  /* 0x0000000418007220 */ /* 0x042fe20000400000 */
[C---:B------:R-:W-:Y:S01]  /*8f50*/  FMUL R2, R24.reuse, R5 ;  /* 0x0000000518027220 */ /* 0x040fe20000400000 */
[C---:B------:R-:W-:Y:S01]  /*8f60*/  FMUL R3, R24.reuse, R6 ;  /* 0x0000000618037220 */ /* 0x040fe20000400000 */
[C---:B------:R-:W-:Y:S01]  /*8f70*/  FMUL R7, R24.reuse, R7 ;  /* 0x0000000718077220 */ /* 0x040fe20000400000 */
[C---:B----4-:R-:W-:Y:S01]  /*8f80*/  FFMA R28, R27.reuse, R32, R0 ;  /* 0x000000201b1c7223 */ /* 0x050fe20000000000 */
        /* <DEDUP_REMOVED lines=58> */
.L_x_140:
[----:B------:R-:W-:Y:S05]  /*9330*/  BSYNC.RECONVERGENT B0 ;  /* 0x0000000000007941 */ /* 0x000fea0003800200 */
.L_x_139:
[----:B------:R-:W-:Y:S01]  /*9340*/  BAR.SYNC.DEFER_BLOCKING 0x1, 0x80 ;  /* 0x0042000000007b1d */ /* 0x000fe20000010000 */
[----:B------:R-:W-:Y:S01]  /*9350*/  UIADD3 UR4, UPT, UPT, UR47, 0x1, URZ ;  /* 0x000000012f047890 */ /* 0x000fe2000fffe0ff */
[----:B------:R-:W-:Y:S03]  /*9360*/  HFMA2 R76, -RZ, RZ, 0, 0 ;  /* 0x00000000ff4c7431 */ /* 0x000fe600000001ff */
        /* <DEDUP_REMOVED lines=19> */
.L_x_144:
[----:B------:R-:W-:Y:S05]  /*94a0*/  BSYNC B0 ;  /* 0x0000000000007941 */ /* 0x000fea0003800000 */
.L_x_143:
[----:B------:R-:W-:Y:S01]  /*94b0*/  ISETP.NE.AND P0, PT, R75, RZ, PT ;  /* 0x000000ff4b00720c */ /* 0x000fe20003f05270 */
[----:B------:R-:W-:Y:S11]  /*94c0*/  VIADD R73, R73, 0x1 ;  /* 0x0000000149497836 */ /* 0x000ff60000000000 */
[----:B------:R-:W-:Y:S01]  /*94d0*/  @!UPT UIADD3 URZ, UPT, UPT, URZ, URZ, URZ ;  /* 0x000000fffffff290 */ /* 0x000fe2000fffe0ff */
[----:B------:R3:W4:Y:S04]  /*94e0*/  @P0 LDS.128 R32, [R5] ;  /* 0x0000000005200984 */ /* 0x0007280000000c00 */
[----:B------:R3:W1:Y:S04]  /*94f0*/  @P0 LDS.128 R36, [R4+0x10] ;  /* 0x0000100004240984 */ /* 0x0006680000000c00 */
[----:B------:R3:W1:Y:S04]  /*9500*/  @P0 LDS.128 R40, [R3+0x20] ;  /* 0x0000200003280984 */ /* 0x0006680000000c00 */
[----:B------:R3:W1:Y:S01]  /*9510*/  @P0 LDS.128 R44, [R2+0x30] ;  /* 0x00003000022c0984 */ /* 0x0006620000000c00 */
[C---:B------:R-:W-:Y:S04]  /*9520*/  ISETP.NE.AND P0, PT, R73.reuse, 0x4, PT ;  /* 0x000000044900780c */ /* 0x040fe80003f05270 */
[----:B------:R-:W-:Y:S02]  /*9530*/  SEL R73, R73, RZ, P0 ;  /* 0x000000ff49497207 */ /* 0x000fe40000000000 */
[----:B------:R-:W-:Y:S02]  /*9540*/  SEL R76, RZ, 0x1, P0 ;  /* 0x00000001ff4c7807 */ /* 0x000fe40000000000 */
.L_x_142:
[----:B------:R-:W-:Y:S05]  /*9550*/  BSYNC B1 ;  /* 0x0000000000017941 */ /* 0x000fea0003800000 */
.L_x_141:
        /* <DEDUP_REMOVED lines=21> */
.L_x_146:
        /* <DEDUP_REMOVED lines=55> */
[----:B------:R-:W-:Y:S01]  /*9a20*/  @P6 SHF.L.U32 R2, R76, 0x1f, RZ ;  /* 0x0000001f4c026819 */ /* 0x000fe200000006ff */
        /* <DEDUP_REMOVED lines=16> */
.L_x_148:
[----:B------:R-:W-:Y:S05]  /*9b30*/  BSYNC.RECONVERGENT B0 ;  /* 0x0000000000007941 */ /* 0x000fea0003800200 */
.L_x_147:
        /* <DEDUP_REMOVED lines=18> */
[----:B------:R-:W-:Y:S04]  /*9c60*/  SHF.L.U32 R6, R76, 0x1f, RZ ;  /* 0x0000001f4c067819 */ /* 0x000fe800000006ff */
[----:B------:R-:W1:Y:S02]  /*9c70*/  SYNCS.PHASECHK.TRANS64.TRYWAIT P0, [R0+URZ+0x20], R6 ;  /* 0x00002006000075a7 */ /* 0x000e6400080011ff */
[----:B-1----:R-:W-:Y:S05]  /*9c80*/  @!P0 BRA `(.L_x_153) ;  /* 0x0000002c00f08947 */ /* 0x002fea0003800000 */
.L_x_152:
[----:B------:R-:W-:Y:S05]  /*9c90*/  BSYNC B0 ;  /* 0x0000000000007941 */ /* 0x000fea0003800000 */
.L_x_151:
[----:B------:R-:W-:Y:S01]  /*9ca0*/  ISETP.NE.AND P0, PT, R75, RZ, PT ;  /* 0x000000ff4b00720c */ /* 0x000fe20003f05270 */
[----:B------:R-:W-:Y:S11]  /*9cb0*/  VIADD R73, R73, 0x1 ;  /* 0x0000000149497836 */ /* 0x000ff60000000000 */
[----:B------:R-:W-:Y:S01]  /*9cc0*/  @!UPT UIADD3 URZ, UPT, UPT, URZ, URZ, URZ ;  /* 0x000000fffffff290 */ /* 0x000fe2000fffe0ff */
[----:B------:R3:W4:Y:S04]  /*9cd0*/  @P0 LDS.128 R32, [R5] ;  /* 0x0000000005200984 */ /* 0x0007280000000c00 */
[----:B------:R3:W2:Y:S04]  /*9ce0*/  @P0 LDS.128 R36, [R4+0x10] ;  /* 0x0000100004240984 */ /* 0x0006a80000000c00 */
[----:B------:R3:W2:Y:S04]  /*9cf0*/  @P0 LDS.128 R40, [R3+0x20] ;  /* 0x0000200003280984 */ /* 0x0006a80000000c00 */
[----:B------:R3:W2:Y:S01]  /*9d00*/  @P0 LDS.128 R44, [R2+0x30] ;  /* 0x00003000022c0984 */ /* 0x0006a20000000c00 */
[C---:B------:R-:W-:Y:S04]  /*9d10*/  ISETP.NE.AND P0, PT, R73.reuse, 0x4, PT ;  /* 0x000000044900780c */ /* 0x040fe80003f05270 */
[----:B-1----:R-:W-:Y:S02]  /*9d20*/  SEL R0, RZ, 0x1, P0 ;  /* 0x00000001ff007807 */ /* 0x002fe40000000000 */
[----:B------:R-:W-:Y:S02]  /*9d30*/  SEL R73, R73, RZ, P0 ;  /* 0x000000ff49497207 */ /* 0x000fe40000000000 */
[----:B------:R-:W-:Y:S02]  /*9d40*/  LOP3.LUT R76, R76, R0, RZ, 0x3c, !PT ;  /* 0x000000004c4c7212 */ /* 0x000fe400078e3cff */
.L_x_150:
[----:B------:R-:W-:Y:S05]  /*9d50*/  BSYNC B1 ;  /* 0x0000000000017941 */ /* 0x000fea0003800000 */
.L_x_149:
[----:B------:R-:W-:Y:S05]  /*9d60*/  VIADD R0, R25, 0x40 ;  /* 0x0000004019007836 */ /* 0x000fea0000000000 */
[----:B------:R-:W-:Y:S04]  /*9d70*/  SHF.R.U32.HI R0, RZ, 0x15, R0 ;  /* 0x00000015ff007819 */ /* 0x000fe80000011600 */
[----:B------:R-:W-:Y:S11]  /*9d80*/  LOP3.LUT P0, RZ, R0, 0x3, R56, 0x48, !PT ;  /* 0x0000000300ff7812 */ /* 0x000ff60007804838 */
[----:B------:R-:W-:Y:S02]  /*9d90*/  @!UPT UIADD3 URZ, UPT, UPT, URZ, URZ, URZ ;  /* 0x000000fffffff290 */ /* 0x000fe4000fffe0ff */
[----:B------:R-:W-:Y:S05]  /*9da0*/  @!P0 BRA `(.L_x_154) ;  /* 0x0000000000408947 */ /* 0x000fea0003800000 */
[----:B------:R-:W5:Y:S01]  /*9db0*/  LDCU.64 UR8, c[0x4][0x70] ;  /* 0x01000e00ff0877ac */ /* 0x000f620008000a00 */
[----:B---3--:R-:W-:Y:S01]  /*9dc0*/  MOV R3, 0x0 ;  /* 0x0000000000037802 */ /* 0x008fe20000000f00 */
[----:B-1----:R-:W-:Y:S02]  /*9dd0*/  HFMA2 R12, -RZ, RZ, 0, 5.9604644775390625e-08 ;  /* 0x00000001ff0c7431 */ /* 0x002fe400000001ff */
[----:B------:R-:W-:Y:S02]  /*9de0*/  IMAD.MOV.U32 R8, RZ, RZ, 0x192 ;  /* 0x00000192ff087424 */ /* 0x000fe400078e00ff */
[----:B------:R-:W-:Y:S01]  /*9df0*/  IMAD.MOV.U32 R13, RZ, RZ, RZ ;  /* 0x000000ffff0d7224 */ /* 0x000fe200078e00ff */
[----:B------:R-:W1:Y:S01]  /*9e00*/  LDCU.64 UR6, c[0x4][0x78] ;  /* 0x01000f00ff0677ac */ /* 0x000e620008000a00 */
[----:B------:R-:W3:Y:S01]  /*9e10*/  LDC.64 R2, c[0x4][R3] ;  /* 0x0100000003027b82 */ /* 0x000ee20000000a00 */
[----:B------:R-:W2:Y:S01]  /*9e20*/  LDCU.64 UR4, c[0x4][0x10] ;  /* 0x01000200ff0477ac */ /* 0x000ea20008000a00 */
[----:B-----5:R-:W-:Y:S01]  /*9e30*/  MOV R5, UR9 ;  /* 0x0000000900057c02 */ /* 0x020fe20008000f00 */
[----:B------:R-:W-:Y:S01]  /*9e40*/  IMAD.U32 R4, RZ, RZ, UR8 ;  /* 0x00000008ff047e24 */ /* 0x000fe2000f8e00ff */
[----:B-1----:R-:W-:Y:S01]  /*9e50*/  MOV R7, UR7 ;  /* 0x0000000700077c02 */ /* 0x002fe20008000f00 */
[----:B------:R-:W-:Y:S01]  /*9e60*/  IMAD.U32 R6, RZ, RZ, UR6 ;  /* 0x00000006ff067e24 */ /* 0x000fe2000f8e00ff */
[----:B--2---:R-:W-:Y:S01]  /*9e70*/  MOV R11, UR5 ;  /* 0x00000005000b7c02 */ /* 0x004fe20008000f00 */
[----:B------:R-:W-:Y:S02]  /*9e80*/  IMAD.U32 R10, RZ, RZ, UR4 ;  /* 0x00000004ff0a7e24 */ /* 0x000fe4000f8e00ff */
[----:B------:R-:W-:Y:S07]  /*9e90*/  LEPC R20, `(.L_x_154) ;  /* 0x000000001014794e */ /* 0x000fee0000000000 */
[----:B---34-:R-:W-:Y:S05]  /*9ea0*/  CALL.ABS.NOINC R2 ;  /* 0x0000000002007343 */ /* 0x018fea0003c00000 */
.L_x_154:
[----:B------:R-:W-:Y:S05]  /*9eb0*/  WARPSYNC.ALL ;  /* 0x0000000000007948 */ /* 0x000fea0003800000 */
[----:B------:R-:W-:Y:S01]  /*9ec0*/  R2UR UR4, R25 ;  /* 0x00000000190472ca */ /* 0x000fe200000e0000 */
[----:B------:R-:W-:Y:S01]  /*9ed0*/  BSSY.RECONVERGENT B0, `(.L_x_155) ;  /* 0x0000048000007945 */ /* 0x000fe20003800200 */
[----:B------:R-:W-:Y:S02]  /*9ee0*/  ISETP.NE.AND P6, PT, R71, RZ, PT ;  /* 0x000000ff4700720c */ /* 0x000fe40003fc5270 */
[----:B------:R-:W-:Y:S02]  /*9ef0*/  R2UR UR5, R59 ;  /* 0x000000003b0572ca */ /* 0x000fe400000e0000 */
[----:B------:R-:W-:Y:S02]  /*9f00*/  ISETP.NE.AND P0, PT, R70, RZ, PT ;  /* 0x000000ff4600720c */ /* 0x000fe40003f05270 */
[----:B------:R-:W-:Y:S05]  /*9f10*/  MOV R20, UR48 ;  /* 0x0000003000147c02 */ /* 0x000fea0008000f00 */
[----:B-1-3--:R-:W1:Y:S02]  /*9f20*/  LDTM.x16 R4, tmem[UR4+0x40] ;  /* 0x00004004000479ee */ /* 0x00ae640008240000 */
        /* <DEDUP_REMOVED lines=13> */
[C---:B--2---:R-:W-:Y:S01]  /*a000*/  FFMA R4, R27.reuse, R36, R4 ;  /* 0x000000241b047223 */ /* 0x044fe20000000004 */
        /* <DEDUP_REMOVED lines=32> */
[----:B--2---:R-:W2:Y:S01]  /*a210*/  FENCE.VIEW.ASYNC.S ;  /* 0x00000000000073c6 */ /* 0x004ea20000000000 */
[----:B------:R-:W-:Y:S01]  /*a220*/  @P6 SHF.L.U32 R2, R76, 0x1f, RZ ;  /* 0x0000001f4c026819 */ /* 0x000fe200000006ff */
[----:B--2---:R-:W-:Y:S06]  /*a230*/  BAR.SYNC.DEFER_BLOCKING 0x1, 0x80 ;  /* 0x0042000000007b1d */ /* 0x004fec0000010000 */
[----:B------:R-:W-:Y:S05]  /*a240*/  @P0 BRA `(.L_x_156) ;  /* 0x0000000000400947 */ /* 0x000fea0003800000 */
[----:B------:R-:W-:Y:S02]  /*a250*/  UIADD3 UR4, UPT, UPT, UR43, 0x200, URZ ;  /* 0x000002002b047890 */ /* 0x000fe4000fffe0ff */
[----:B------:R-:W-:Y:S01]  /*a260*/  UIADD3 UR9, UPT, UPT, UR45, 0x40, URZ ;  /* 0x000000402d097890 */ /* 0x000fe2000fffe0ff */
[----:B------:R-:W-:Y:S01]  /*a270*/  UMOV UR10, UR46 ;  /* 0x0000002e000a7c82 */ /* 0x000fe20008000000 */
[----:B------:R-:W-:Y:S02]  /*a280*/  UMOV UR11, UR60 ;  /* 0x0000003c000b7c82 */ /* 0x000fe40008000000 */
[----:B------:R-:W-:Y:S01]  /*a290*/  MOV R60, UR4 ;  /* 0x00000004003c7c02 */ /* 0x000fe20008000f00 */
[----:B------:R-:W-:Y:S02]  /*a2a0*/  UIADD3 UR4, UP0, UPT, UR50, 0x680, URZ ;  /* 0x0000068032047890 */ /* 0x000fe4000ff1e0ff */
[----:B------:R-:W-:Y:S01]  /*a2b0*/  UIADD3 UR13, UPT, UPT, UR45, 0xc0, URZ ;  /* 0x000000c02d0d7890 */ /* 0x000fe2000fffe0ff */
[----:B------:R-:W-:Y:S01]  /*a2c0*/  R2UR UR8, R60 ;  /* 0x000000003c0872ca */ /* 0x000fe200000e0000 */
[----:B------:R-:W-:Y:S02]  /*a2d0*/  UIADD3.X UR5, UPT, UPT, URZ, UR51, URZ, UP0, !UPT ;  /* 0x00000033ff057290 */ /* 0x000fe400087fe4ff */
[----:B------:R-:W-:Y:S01]  /*a2e0*/  UIADD3 UR12, UPT, UPT, UR43, 0x1200, URZ ;  /* 0x000012002b0c7890 */ /* 0x000fe2000fffe0ff */
[----:B------:R-:W-:Y:S01]  /*a2f0*/  UMOV UR14, UR46 ;  /* 0x0000002e000e7c82 */ /* 0x000fe20008000000 */
[----:B------:R-:W-:Y:S08]  /*a300*/  UMOV UR15, UR60 ;  /* 0x0000003c000f7c82 */ /* 0x000ff00008000000 */
[----:B------:R2:W-:Y:S01]  /*a310*/  UTMASTG.3D [UR8], [UR4] ;  /* 0x00000008040073b5 */ /* 0x0005e20008010000 */
[----:B------:R2:W-:Y:S01]  /*a320*/  UTMASTG.3D [UR12], [UR4] ;  /* 0x0000000c040073b5 */ /* 0x0005e20008010000 */
[----:B------:R0:W-:Y:S01]  /*a330*/  UTMACMDFLUSH ;  /* 0x00000000000079b7 */ /* 0x0001e20000000000 */
[----:B--2---:R-:W-:Y:S04]  /*a340*/  DEPBAR.LE SB0, 0x1 ;  /* 0x000080400000791a */ /* 0x004fe80000000000 */
.L_x_156:
[----:B------:R-:W-:Y:S05]  /*a350*/  BSYNC.RECONVERGENT B0 ;  /* 0x0000000000007941 */ /* 0x000fea0003800200 */
.L_x_155:
[----:B------:R-:W-:Y:S01]  /*a360*/  BAR.SYNC.DEFER_BLOCKING 0x1, 0x80 ;  /* 0x0042000000007b1d */ /* 0x000fe20000010000 */
[----:B------:R-:W-:Y:S04]  /*a370*/  UIADD3 UR4, UPT, UPT, UR48, 0x1, URZ ;  /* 0x0000000130047890 */ /* 0x000fe8000fffe0ff */
[----:B------:R-:W-:Y:S04]  /*a380*/  UISETP.NE.AND UP0, UPT, UR4, 0x4, UPT ;  /* 0x000000040400788c */ /* 0x000fe8000bf05270 */
[----:B------:R-:W-:Y:S01]  /*a390*/  USEL UR47, UR4, URZ, UP0 ;  /* 0x000000ff042f7287 */ /* 0x000fe20008000000 */
[----:B------:R2:W-:Y:S01]  /*a3a0*/  @P6 SYNCS.ARRIVE.TRANS64.RED.A1T0 RZ, [R16+URZ], RZ ;  /* 0x000000ff10ff69a7 */ /* 0x0005e200081004ff */
[----:B------:R-:W-:Y:S01]  /*a3b0*/  BSSY B1, `(.L_x_157) ;  /* 0x000001c000017945 */ /* 0x000fe20003800000 */
[----:B------:R-:W3:Y:S02]  /*a3c0*/  @P6 SYNCS.PHASECHK.TRANS64.TRYWAIT P0, [R0+URZ+0x20], R2 ;  /* 0x00002002000065a7 */ /* 0x000ee400080011ff */
[----:B---3--:R-:W-:Y:S01]  /*a3d0*/  @P6 SEL R74, RZ, 0x1, !P0 ;  /* 0x00000001ff4a6807 */ /* 0x008fe20004000000 */
[----:B--2---:R-:W-:Y:S06]  /*a3e0*/  @!P6 BRA `(.L_x_158) ;  /* 0x000000000060e947 */ /* 0x004fec0003800000 */
        /* <DEDUP_REMOVED lines=12> */
.L_x_160:
[----:B------:R-:W-:Y:S05]  /*a4b0*/  BSYNC B0 ;  /* 0x0000000000007941 */ /* 0x000fea0003800000 */
.L_x_159:
[----:B------:R-:W-:Y:S01]  /*a4c0*/  ISETP.NE.AND P0, PT, R75, RZ, PT ;  /* 0x000000ff4b00720c */ /* 0x000fe20003f05270 */
[----:B------:R-:W-:Y:S11]  /*a4d0*/  VIADD R73, R73, 0x1 ;  /* 0x0000000149497836 */ /* 0x000ff60000000000 */
[----:B------:R-:W-:Y:S01]  /*a4e0*/  @!UPT UIADD3 URZ, UPT, UPT, URZ, URZ, URZ ;  /* 0x000000fffffff290 */ /* 0x000fe2000fffe0ff */
[----:B------:R2:W3:Y:S04]  /*a4f0*/  @P0 LDS.128 R32, [R5] ;  /* 0x0000000005200984 */ /* 0x0004e80000000c00 */
[----:B------:R2:W4:Y:S04]  /*a500*/  @P0 LDS.128 R36, [R4+0x10] ;  /* 0x0000100004240984 */ /* 0x0005280000000c00 */
[----:B------:R2:W2:Y:S04]  /*a510*/  @P0 LDS.128 R40, [R3+0x20] ;  /* 0x0000200003280984 */ /* 0x0004a80000000c00 */
[----:B------:R2:W2:Y:S01]  /*a520*/  @P0 LDS.128 R44, [R2+0x30] ;  /* 0x00003000022c0984 */ /* 0x0004a20000000c00 */
[C---:B------:R-:W-:Y:S04]  /*a530*/  ISETP.NE.AND P0, PT, R73.reuse, 0x4, PT ;  /* 0x000000044900780c */ /* 0x040fe80003f05270 */
[----:B-1----:R-:W-:Y:S02]  /*a540*/  SEL R0, RZ, 0x1, P0 ;  /* 0x00000001ff007807 */ /* 0x002fe40000000000 */
[----:B------:R-:W-:Y:S02]  /*a550*/  SEL R73, R73, RZ, P0 ;  /* 0x000000ff49497207 */ /* 0x000fe40000000000 */
[----:B------:R-:W-:Y:S02]  /*a560*/  LOP3.LUT R76, R76, R0, RZ, 0x3c, !PT ;  /* 0x000000004c4c7212 */ /* 0x000fe400078e3cff */
.L_x_158:
[----:B------:R-:W-:Y:S05]  /*a570*/  BSYNC B1 ;  /* 0x0000000000017941 */ /* 0x000fea0003800000 */
.L_x_157:
[----:B------:R-:W-:Y:S05]  /*a580*/  VIADD R0, R25, 0x50 ;  /* 0x0000005019007836 */ /* 0x000fea0000000000 */
[----:B------:R-:W-:Y:S04]  /*a590*/  SHF.R.U32.HI R0, RZ, 0x15, R0 ;  /* 0x00000015ff007819 */ /* 0x000fe80000011600 */
[----:B------:R-:W-:Y:S11]  /*a5a0*/  LOP3.LUT P0, RZ, R0, 0x3, R56, 0x48, !PT ;  /* 0x0000000300ff7812 */ /* 0x000ff60007804838 */
[----:B------:R-:W-:Y:S02]  /*a5b0*/  @!UPT UIADD3 URZ, UPT, UPT, URZ, URZ, URZ ;  /* 0x000000fffffff290 */ /* 0x000fe4000fffe0ff */
[----:B------:R-:W-:Y:S05]  /*a5c0*/  @!P0 BRA `(.L_x_162) ;  /* 0x0000000000408947 */ /* 0x000fea0003800000 */
[----:B------:R-:W5:Y:S01]  /*a5d0*/  LDCU.64 UR8, c[0x4][0x70] ;  /* 0x01000e00ff0877ac */ /* 0x000f620008000a00 */
[----:B--2---:R-:W-:Y:S01]  /*a5e0*/  MOV R3, 0x0 ;  /* 0x0000000000037802 */ /* 0x004fe20000000f00 */
[----:B-1----:R-:W-:Y:S02]  /*a5f0*/  HFMA2 R12, -RZ, RZ, 0, 5.9604644775390625e-08 ;  /* 0x00000001ff0c7431 */ /* 0x002fe400000001ff */
[----:B------:R-:W-:Y:S02]  /*a600*/  IMAD.MOV.U32 R8, RZ, RZ, 0x192 ;  /* 0x00000192ff087424 */ /* 0x000fe400078e00ff */
[----:B------:R-:W-:Y:S01]  /*a610*/  IMAD.MOV.U32 R13, RZ, RZ, RZ ;  /* 0x000000ffff0d7224 */ /* 0x000fe200078e00ff */
[----:B------:R-:W1:Y:S01]  /*a620*/  LDCU.64 UR6, c[0x4][0x78] ;  /* 0x01000f00ff0677ac */ /* 0x000e620008000a00 */
[----:B------:R-:W2:Y:S01]  /*a630*/  LDC.64 R2, c[0x4][R3] ;  /* 0x0100000003027b82 */ /* 0x000ea20000000a00 */
[----:B------:R-:W3:Y:S01]  /*a640*/  LDCU.64 UR4, c[0x4][0x10] ;  /* 0x01000200ff0477ac */ /* 0x000ee20008000a00 */
[----:B-----5:R-:W-:Y:S01]  /*a650*/  MOV R5, UR9 ;  /* 0x0000000900057c02 */ /* 0x020fe20008000f00 */
[----:B------:R-:W-:Y:S01]  /*a660*/  IMAD.U32 R4, RZ, RZ, UR8 ;  /* 0x00000008ff047e24 */ /* 0x000fe2000f8e00ff */
[----:B-1----:R-:W-:Y:S01]  /*a670*/  MOV R7, UR7 ;  /* 0x0000000700077c02 */ /* 0x002fe20008000f00 */
[----:B------:R-:W-:Y:S01]  /*a680*/  IMAD.U32 R6, RZ, RZ, UR6 ;  /* 0x00000006ff067e24 */ /* 0x000fe2000f8e00ff */
[----:B---3--:R-:W-:Y:S01]  /*a690*/  MOV R11, UR5 ;  /* 0x00000005000b7c02 */ /* 0x008fe20008000f00 */
[----:B------:R-:W-:Y:S02]  /*a6a0*/  IMAD.U32 R10, RZ, RZ, UR4 ;  /* 0x00000004ff0a7e24 */ /* 0x000fe4000f8e00ff */
[----:B------:R-:W-:Y:S07]  /*a6b0*/  LEPC R20, `(.L_x_162) ;  /* 0x000000001014794e */ /* 0x000fee0000000000 */
[----:B--2-4-:R-:W-:Y:S05]  /*a6c0*/  CALL.ABS.NOINC R2 ;  /* 0x0000000002007343 */ /* 0x014fea0003c00000 */
.L_x_162:
[----:B------:R-:W-:Y:S05]  /*a6d0*/  WARPSYNC.ALL ;  /* 0x0000000000007948 */ /* 0x000fea0003800000 */
[----:B------:R-:W-:Y:S01]  /*a6e0*/  R2UR UR4, R25 ;  /* 0x00000000190472ca */ /* 0x000fe200000e0000 */
[----:B------:R-:W-:Y:S01]  /*a6f0*/  BSSY.RECONVERGENT B0, `(.L_x_163) ;  /* 0x0000046000007945 */ /* 0x000fe20003800200 */
[----:B------:R-:W-:Y:S02]  /*a700*/  ISETP.NE.AND P6, PT, R71, RZ, PT ;  /* 0x000000ff4700720c */ /* 0x000fe40003fc5270 */
[----:B------:R-:W-:Y:S02]  /*a710*/  R2UR UR5, R59 ;  /* 0x000000003b0572ca */ /* 0x000fe400000e0000 */
[----:B------:R-:W-:Y:S02]  /*a720*/  ISETP.NE.AND P0, PT, R70, RZ, PT ;  /* 0x000000ff4600720c */ /* 0x000fe40003f05270 */
[----:B------:R-:W-:Y:S05]  /*a730*/  MOV R20, UR47 ;  /* 0x0000002f00147c02 */ /* 0x000fea0008000f00 */
[----:B-12---:R-:W1:Y:S02]  /*a740*/  LDTM.x16 R4, tmem[UR4+0x50] ;  /* 0x00005004000479ee */ /* 0x006e640008240000 */
[----:B------:R-:W-:Y:S01]  /*a750*/  @P6 LEA R20, R20, UR43, 0x3 ;  /* 0x0000002b14146c11 */ /* 0x000fe2000f8e18ff */
[C---:B-1----:R-:W-:Y:S01]  /*a760*/  FMUL R0, R24.reuse, R4 ;  /* 0x0000000418007220 */ /* 0x042fe20000400000 */
[C---:B------:R-:W-:Y:S01]  /*a770*/  FMUL R2, R24.reuse, R5 ;  /* 0x0000000518027220 */ /* 0x040fe20000400000 */
[C---:B------:R-:W-:Y:S01]  /*a780*/  FMUL R3, R24.reuse, R6 ;  /* 0x0000000618037220 */ /* 0x040fe20000400000 */
[C---:B------:R-:W-:Y:S01]  /*a790*/  FMUL R7, R24.reuse, R7 ;  /* 0x0000000718077220 */ /* 0x040fe20000400000 */
[C---:B---3--:R-:W-:Y:S01]  /*a7a0*/  FFMA R28, R27.reuse, R32, R0 ;  /* 0x000000201b1c7223 */ /* 0x048fe20000000000 */
[C---:B------:R-:W-:Y:S01]  /*a7b0*/  FMUL R4, R24.reuse, R8 ;  /* 0x0000000818047220 */ /* 0x040fe20000400000 */
[C---:B------:R-:W-:Y:S01]  /*a7c0*/  FFMA R29, R27.reuse, R33, R2 ;  /* 0x000000211b1d7223 */ /* 0x040fe20000000002 */
[C---:B------:R-:W-:Y:S01]  /*a7d0*/  FMUL R5, R24.reuse, R9 ;  /* 0x0000000918057220 */ /* 0x040fe20000400000 */
[C---:B------:R-:W-:Y:S01]  /*a7e0*/  FFMA R30, R27.reuse, R34, R3 ;  /* 0x000000221b1e7223 */ /* 0x040fe20000000003 */
[C---:B------:R-:W-:Y:S01]  /*a7f0*/  FMUL R6, R24.reuse, R10 ;  /* 0x0000000a18067220 */ /* 0x040fe20000400000 */
[C---:B------:R-:W-:Y:S01]  /*a800*/  FFMA R31, R27.reuse, R35, R7 ;  /* 0x000000231b1f7223 */ /* 0x040fe20000000007 */
[C---:B------:R-:W-:Y:S01]  /*a810*/  FMUL R11, R24.reuse, R11 ;  /* 0x0000000b180b7220 */ /* 0x040fe20000400000 */
[C---:B----4-:R-:W-:Y:S01]  /*a820*/  FFMA R4, R27.reuse, R36, R4 ;  /* 0x000000241b047223 */ /* 0x050fe20000000004 */
        /* <DEDUP_REMOVED lines=49> */
[----:B--2---:R-:W-:Y:S04]  /*ab40*/  DEPBAR.LE SB0, 0x1 ;  /* 0x000080400000791a */ /* 0x004fe80000000000 */
.L_x_164:
[----:B------:R-:W-:Y:S05]  /*ab50*/  BSYNC.RECONVERGENT B0 ;  /* 0x0000000000007941 */ /* 0x000fea0003800200 */
.L_x_163:
        /* <DEDUP_REMOVED lines=21> */
.L_x_168:
[----:B------:R-:W-:Y:S05]  /*acb0*/  BSYNC B0 ;  /* 0x0000000000007941 */ /* 0x000fea0003800000 */
.L_x_167:
        /* <DEDUP_REMOVED lines=11> */
.L_x_166:
[----:B------:R-:W-:Y:S05]  /*ad70*/  BSYNC B1 ;  /* 0x0000000000017941 */ /* 0x000fea0003800000 */
.L_x_165:
        /* <DEDUP_REMOVED lines=21> */
.L_x_170:
        /* <DEDUP_REMOVED lines=72> */
.L_x_172:
[----:B------:R-:W-:Y:S05]  /*b350*/  BSYNC.RECONVERGENT B0 ;  /* 0x0000000000007941 */ /* 0x000fea0003800200 */
.L_x_171:
        /* <DEDUP_REMOVED lines=21> */
.L_x_176:
[----:B------:R-:W-:Y:S05]  /*b4b0*/  BSYNC B0 ;  /* 0x0000000000007941 */ /* 0x000fea0003800000 */
.L_x_175:
[----:B------:R-:W-:Y:S11]  /*b4c0*/  ISETP.NE.AND P0, PT, R75, RZ, PT ;  /* 0x000000ff4b00720c */ /* 0x000ff60003f05270 */
[----:B------:R-:W-:Y:S02]  /*b4d0*/  @!UPT UIADD3 URZ, UPT, UPT, URZ, URZ, URZ ;  /* 0x000000fffffff290 */ /* 0x000fe4000fffe0ff */
[----:B------:R2:W3:Y:S04]  /*b4e0*/  @P0 LDS.128 R32, [R4] ;  /* 0x0000000004200984 */ /* 0x0004e80000000c00 */
[----:B------:R2:W4:Y:S04]  /*b4f0*/  @P0 LDS.128 R36, [R3+0x10] ;  /* 0x0000100003240984 */ /* 0x0005280000000c00 */
[----:B------:R2:W1:Y:S04]  /*b500*/  @P0 LDS.128 R40, [R2+0x20] ;  /* 0x0000200002280984 */ /* 0x0004680000000c00 */
[----:B------:R2:W1:Y:S02]  /*b510*/  @P0 LDS.128 R44, [R73+0x30] ;  /* 0x00003000492c0984 */ /* 0x0004640000000c00 */
.L_x_174:
[----:B------:R-:W-:Y:S05]  /*b520*/  BSYNC B1 ;  /* 0x0000000000017941 */ /* 0x000fea0003800000 */
.L_x_173:
[----:B-1----:R-:W-:Y:S05]  /*b530*/  VIADD R0, R25, 0x70 ;  /* 0x0000007019007836 */ /* 0x002fea0000000000 */
[----:B------:R-:W-:Y:S04]  /*b540*/  SHF.R.U32.HI R0, RZ, 0x15, R0 ;  /* 0x00000015ff007819 */ /* 0x000fe80000011600 */
[----:B------:R-:W-:Y:S11]  /*b550*/  LOP3.LUT P0, RZ, R0, 0x3, R56, 0x48, !PT ;  /* 0x0000000300ff7812 */ /* 0x000ff60007804838 */
[----:B------:R-:W-:Y:S02]  /*b560*/  @!UPT UIADD3 URZ, UPT, UPT, URZ, URZ, URZ ;  /* 0x000000fffffff290 */ /* 0x000fe4000fffe0ff */
[----:B------:R-:W-:Y:S05]  /*b570*/  @!P0 BRA `(.L_x_178) ;  /* 0x0000000000408947 */ /* 0x000fea0003800000 */
[----:B------:R-:W1:Y:S01]  /*b580*/  LDCU.64 UR8, c[0x4][0x70] ;  /* 0x01000e00ff0877ac */ /* 0x000e620008000a00 */
[----:B--2---:R-:W-:Y:S01]  /*b590*/  MOV R3, 0x0 ;  /* 0x0000000000037802 */ /* 0x004fe20000000f00 */
[----:B------:R-:W-:Y:S02]  /*b5a0*/  HFMA2 R12, -RZ, RZ, 0, 5.9604644775390625e-08 ;  /* 0x00000001ff0c7431 */ /* 0x000fe400000001ff */
[----:B------:R-:W-:Y:S02]  /*b5b0*/  IMAD.MOV.U32 R8, RZ, RZ, 0x192 ;  /* 0x00000192ff087424 */ /* 0x000fe400078e00ff */
[----:B------:R-:W-:Y:S01]  /*b5c0*/  IMAD.MOV.U32 R13, RZ, RZ, RZ ;  /* 0x000000ffff0d7224 */ /* 0x000fe200078e00ff */
[----:B------:R-:W2:Y:S01]  /*b5d0*/  LDCU.64 UR6, c[0x4][0x78] ;  /* 0x01000f00ff0677ac */ /* 0x000ea20008000a00 */
[----:B------:R-:W3:Y:S01]  /*b5e0*/  LDC.64 R2, c[0x4][R3] ;  /* 0x0100000003027b82 */ /* 0x000ee20000000a00 */
[----:B------:R-:W5:Y:S01]  /*b5f0*/  LDCU.64 UR4, c[0x4][0x10] ;  /* 0x01000200ff0477ac */ /* 0x000f620008000a00 */
[----:B-1----:R-:W-:Y:S01]  /*b600*/  MOV R5, UR9 ;  /* 0x0000000900057c02 */ /* 0x002fe20008000f00 */
[----:B------:R-:W-:Y:S01]  /*b610*/  IMAD.U32 R4, RZ, RZ, UR8 ;  /* 0x00000008ff047e24 */ /* 0x000fe2000f8e00ff */
[----:B--2---:R-:W-:Y:S01]  /*b620*/  MOV R7, UR7 ;  /* 0x0000000700077c02 */ /* 0x004fe20008000f00 */
[----:B------:R-:W-:Y:S01]  /*b630*/  IMAD.U32 R6, RZ, RZ, UR6 ;  /* 0x00000006ff067e24 */ /* 0x000fe2000f8e00ff */
[----:B-----5:R-:W-:Y:S01]  /*b640*/  MOV R11, UR5 ;  /* 0x00000005000b7c02 */ /* 0x020fe20008000f00 */
[----:B------:R-:W-:Y:S02]  /*b650*/  IMAD.U32 R10, RZ, RZ, UR4 ;  /* 0x00000004ff0a7e24 */ /* 0x000fe4000f8e00ff */
[----:B------:R-:W-:Y:S07]  /*b660*/  LEPC R20, `(.L_x_178) ;  /* 0x000000001014794e */ /* 0x000fee0000000000 */
[----:B---34-:R-:W-:Y:S05]  /*b670*/  CALL.ABS.NOINC R2 ;  /* 0x0000000002007343 */ /* 0x018fea0003c00000 */
.L_x_178:
[----:B------:R-:W-:Y:S01]  /*b680*/  ISETP.NE.AND P0, PT, R70, RZ, PT ;  /* 0x000000ff4600720c */ /* 0x000fe20003f05270 */
[----:B------:R-:W-:Y:S05]  /*b690*/  WARPSYNC.ALL ;  /* 0x0000000000007948 */ /* 0x000fea0003800000 */
[----:B------:R-:W-:Y:S01]  /*b6a0*/  R2UR UR4, R25 ;  /* 0x00000000190472ca */ /* 0x000fe200000e0000 */
[----:B------:R-:W-:Y:S01]  /*b6b0*/  BSSY.RECONVERGENT B0, `(.L_x_179) ;  /* 0x0000040000007945 */ /* 0x000fe20003800200 */
[----:B------:R-:W-:Y:S04]  /*b6c0*/  IADD3 R72, PT, PT, R72, 0xb0, RZ ;  /* 0x000000b048487810 */ /* 0x000fe80007ffe0ff */
[----:B------:R-:W-:Y:S07]  /*b6d0*/  LOP3.LUT R72, R72, 0xfefffff8, RZ, 0xc0, !PT ;  /* 0xfefffff848487812 */ /* 0x000fee00078ec0ff */
[----:B--2---:R-:W1:Y:S01]  /*b6e0*/  LDTM.x16 R4, tmem[UR4+0x70] ;  /* 0x00007004000479ee */ /* 0x004e620008240000 */
[----:B------:R-:W-:Y:S01]  /*b6f0*/  NOP ;  /* 0x0000000000007918 */ /* 0x000fe20000000000 */
[----:B-1----:R1:W-:Y:S01]  /*b700*/  SYNCS.ARRIVE.TRANS64.RED.A1T0 RZ, [R72+URZ], RZ ;  /* 0x000000ff48ff79a7 */ /* 0x0023e200081004ff */
[C---:B------:R-:W-:Y:S01]  /*b710*/  FMUL R0, R24.reuse, R4 ;  /* 0x0000000418007220 */ /* 0x040fe20000400000 */
        /* <DEDUP_REMOVED lines=40> */
[----:B--2---:R-:W2:Y:S02]  /*b9a0*/  FENCE.VIEW.ASYNC.S ;  /* 0x00000000000073c6 */ /* 0x004ea40000000000 */
        /* <DEDUP_REMOVED lines=16> */
.L_x_180:
[----:B------:R-:W-:Y:S05]  /*bab0*/  BSYNC.RECONVERGENT B0 ;  /* 0x0000000000007941 */ /* 0x000fea0003800200 */
.L_x_179:
[----:B------:R-:W-:Y:S01]  /*bac0*/  BAR.SYNC.DEFER_BLOCKING 0x1, 0x80 ;  /* 0x0042000000007b1d */ /* 0x000fe20000010000 */
[----:B------:R-:W-:Y:S01]  /*bad0*/  UISETP.NE.AND UP0, UPT, UR49, -0x8, UPT ;  /* 0xfffffff83100788c */ /* 0x000fe2000bf05270 */
[----:B------:R-:W-:Y:S08]  /*bae0*/  IADD3 R22, PT, PT, R22, 0x1, RZ ;  /* 0x0000000116167810 */ /* 0x000ff00007ffe0ff */
[----:B------:R-:W-:Y:S05]  /*baf0*/  BRA.U !UP0, `(.L_x_181) ;  /* 0x00000001082c7547 */ /* 0x000fea000b800000 */
[----:B------:R-:W-:Y:S01]  /*bb00*/  ISETP.NE.AND P0, PT, R71, RZ, PT ;  /* 0x000000ff4700720c */ /* 0x000fe20003f05270 */
[----:B------:R-:W-:Y:S01]  /*bb10*/  IMAD.U32 R2, RZ, RZ, UR48 ;  /* 0x00000030ff027e24 */ /* 0x000fe2000f8e00ff */
[----:B------:R-:W-:Y:S11]  /*bb20*/  R2UR UR4, R59 ;  /* 0x000000003b0472ca */ /* 0x000ff600000e0000 */
[----:B------:R-:W-:Y:S02]  /*bb30*/  @P0 LEA R2, R2, UR43, 0x3 ;  /* 0x0000002b02020c11 */ /* 0x000fe4000f8e18ff */
[----:B------:R-:W-:Y:S01]  /*bb40*/  IMAD.U32 R0, RZ, RZ, UR4 ;  /* 0x00000004ff007e24 */ /* 0x000fe2000f8e00ff */
[----:B------:R-:W-:Y:S02]  /*bb50*/  UIADD3 UR4, UPT, UPT, UR48, 0x1, URZ ;  /* 0x0000000130047890 */ /* 0x000fe4000fffe0ff */
[----:B------:R-:W-:Y:S02]  /*bb60*/  @P0 VIADD R2, R2, 0x40 ;  /* 0x0000004002020836 */ /* 0x000fe40000000000 */
[----:B------:R-:W-:Y:S03]  /*bb70*/  UISETP.NE.AND UP0, UPT, UR4, 0x4, UPT ;  /* 0x000000040400788c */ /* 0x000fe6000bf05270 */
[----:B------:R-:W-:Y:S01]  /*bb80*/  @P0 PRMT R0, R0, 0x654, R2 ;  /* 0x0000065400000816 */ /* 0x000fe20000000002 */
[----:B------:R-:W-:Y:S03]  /*bb90*/  USEL UR48, UR4, URZ, UP0 ;  /* 0x000000ff04307287 */ /* 0x000fe60008000000 */
[----:B------:R2:W-:Y:S09]  /*bba0*/  @P0 SYNCS.ARRIVE.TRANS64.RED.A1T0 RZ, [R0+URZ], RZ ;  /* 0x000000ff00ff09a7 */ /* 0x0005f200081004ff */
.L_x_181:
[----:B------:R-:W-:Y:S01]  /*bbb0*/  R2UR UR5, R57 ;  /* 0x00000000390572ca */ /* 0x000fe200000e0000 */
[----:B------:R-:W-:Y:S01]  /*bbc0*/  UISETP.NE.AND UP0, UPT, UR62, URZ, UPT ;  /* 0x000000ff3e00728c */ /* 0x000fe2000bf05270 */
[----:B------:R-:W-:Y:S01]  /*bbd0*/  R2UR UR4, R58 ;  /* 0x000000003a0472ca */ /* 0x000fe200000e0000 */
[----:B------:R-:W-:Y:S01]  /*bbe0*/  UIADD3 UR49, UPT, UPT, UR49, 0x8, URZ ;  /* 0x0000000831317890 */ /* 0x000fe2000fffe0ff */
[----:B------:R-:W-:Y:S01]  /*bbf0*/  ISETP.NE.AND P0, PT, R62, 0x2, PT ;  /* 0x000000023e00780c */ /* 0x000fe20003f05270 */
[----:B------:R-:W-:Y:S01]  /*bc00*/  UMOV UR60, UR61 ;  /* 0x0000003d003c7c82 */ /* 0x000fe20008000000 */
[----:B------:R-:W-:Y:S02]  /*bc10*/  ISETP.NE.AND P1, PT, R22, 0x4, PT ;  /* 0x000000041600780c */ /* 0x000fe40003f25270 */
[----:B------:R-:W-:Y:S02]  /*bc20*/  SEL R2, RZ, 0x1, P0 ;  /* 0x00000001ff027807 */ /* 0x000fe40000000000 */
[----:B--2---:R-:W-:Y:S02]  /*bc30*/  SEL R0, RZ, 0x1, P1 ;  /* 0x00000001ff007807 */ /* 0x004fe40000800000 */
[----:B------:R-:W-:Y:S01]  /*bc40*/  LOP3.LUT R64, R64, R2, RZ, 0x3c, !PT ;  /* 0x0000000240407212 */ /* 0x000fe200078e3cff */
[----:B------:R-:W-:Y:S01]  /*bc50*/  UIADD3 UR27, UPT, UPT, UR36, UR5, URZ ;  /* 0x00000005241b7290 */ /* 0x000fe2000fffe0ff */
[----:B------:R-:W-:Y:S01]  /*bc60*/  LOP3.LUT R65, R65, R0, RZ, 0x3c, !PT ;  /* 0x0000000041417212 */ /* 0x000fe200078e3cff */
[----:B------:R-:W-:Y:S01]  /*bc70*/  UIADD3 UR20, UPT, UPT, UR37, UR4, URZ ;  /* 0x0000000425147290 */ /* 0x000fe2000fffe0ff */
[----:B------:R-:W-:Y:S02]  /*bc80*/  SEL R62, R62, RZ, P0 ;  /* 0x000000ff3e3e7207 */ /* 0x000fe40000000000 */
[----:B------:R-:W-:Y:S01]  /*bc90*/  SEL R22, R22, RZ, P1 ;  /* 0x000000ff16167207 */ /* 0x000fe20000800000 */
[----:B------:R-:W-:Y:S08]  /*bca0*/  BRA.U UP0, `(.L_x_182) ;  /* 0xffffffb100a87547 */ /* 0x000ff0000b83ffff */
[----:B------:R-:W2:Y:S01]  /*bcb0*/  LDCU.64 UR4, c[0x0][0x888] ;  /* 0x00011100ff0477ac */ /* 0x000ea20008000a00 */
[----:B------:R-:W3:Y:S01]  /*bcc0*/  LDCU.64 UR6, c[0x0][0x890] ;  /* 0x00011200ff0677ac */ /* 0x000ee20008000a00 */
[----:B--2---:R-:W-:Y:S02]  /*bcd0*/  ISETP.NE.U32.AND P2, PT, RZ, UR4, PT ;  /* 0x00000004ff007c0c */ /* 0x004fe4000bf45070 */
[----:B---3--:R-:W-:Y:S02]  /*bce0*/  ISETP.NE.U32.AND P1, PT, RZ, UR6, PT ;  /* 0x00000006ff007c0c */ /* 0x008fe4000bf25070 */
[----:B------:R-:W-:Y:S02]  /*bcf0*/  ISETP.NE.AND.EX P2, PT, RZ, UR5, PT, P2 ;  /* 0x00000005ff007c0c */ /* 0x000fe4000bf45320 */
[----:B------:R-:W-:-:S13]  /*bd00*/  ISETP.NE.AND.EX P0, PT, RZ, UR7, PT, P1 ;  /* 0x00000007ff007c0c */ /* 0x000fda000bf05310 */
[----:B------:R-:W-:Y:S05]  /*bd10*/  @P2 BRA P0, `(.L_x_183) ;  /* 0x00000000003c2947 */ /* 0x000fea0000000000 */
[----:B------:R-:W-:-:S13]  /*bd20*/  ISETP.NE.AND.EX P1, PT, RZ, UR7, PT, P1 ;  /* 0x00000007ff007c0c */ /* 0x000fda000bf25310 */
[----:B------:R-:W-:Y:S05]  /*bd30*/  @P1 BRA `(.L_x_184) ;  /* 0x00000000000c1947 */ /* 0x000fea0003800000 */
[----:B------:R-:W-:-:S13]  /*bd40*/  FSETP.NEU.AND P0, PT, R27, RZ, PT ;  /* 0x000000ff1b00720b */ /* 0x000fda0003f0d000 */
[----:B------:R-:W-:Y:S05]  /*bd50*/  @!P0 EXIT ;  /* 0x000000000000894d */ /* 0x000fea0003800000 */
[----:B------:R-:W-:Y:S05]  /*bd60*/  BRA `(.L_x_183) ;  /* 0x0000000000287947 */ /* 0x000fea0003800000 */
.L_x_184:
[----:B------:R-:W-:Y:S01]  /*bd70*/  ISETP.NE.AND P0, PT, R61, RZ, PT ;  /* 0x000000ff3d00720c */ /* 0x000fe20003f05270 */
[----:B------:R-:W-:-:S12]  /*bd80*/  BSSY.RECONVERGENT B0, `(.L_x_183) ;  /* 0x0000008000007945 */ /* 0x000fd80003800200 */
[----:B------:R-:W-:Y:S05]  /*bd90*/  @P0 BRA `(.L_x_185) ;  /* 0x0000000000100947 */ /* 0x000fea0003800000 */
[----:B------:R-:W-:-:S04]  /*bda0*/  ISETP.NE.U32.AND P0, PT, RZ, UR4, PT ;  /* 0x00000004ff007c0c */ /* 0x000fc8000bf05070 */
[----:B------:R-:W-:-:S13]  /*bdb0*/  ISETP.NE.AND.EX P0, PT, RZ, UR5, PT, P0 ;  /* 0x00000005ff007c0c */ /* 0x000fda000bf05300 */
[----:B------:R-:W-:Y:S05]  /*bdc0*/  @!P0 EXIT ;  /* 0x000000000000894d */ /* 0x000fea0003800000 */
[----:B------:R-:W-:Y:S05]  /*bdd0*/  BRA `(.L_x_186) ;  /* 0x0000000000087947 */ /* 0x000fea0003800000 */
.L_x_185:
[----:B------:R-:W-:-:S13]  /*bde0*/  FSETP.NEU.AND P0, PT, R27, RZ, PT ;  /* 0x000000ff1b00720b */ /* 0x000fda0003f0d000 */
[----:B------:R-:W-:Y:S05]  /*bdf0*/  @!P0 EXIT ;  /* 0x000000000000894d */ /* 0x000fea0003800000 */
.L_x_186:
[----:B------:R-:W-:Y:S05]  /*be00*/  BSYNC.RECONVERGENT B0 ;  /* 0x0000000000007941 */ /* 0x000fea0003800200 */
.L_x_183:
[----:B------:R-:W-:Y:S01]  /*be10*/  R2UR UR7, R59 ;  /* 0x000000003b0772ca */ /* 0x000fe200000e0000 */
[----:B------:R-:W-:Y:S01]  /*be20*/  ULEA UR6, UR48, UR43, 0x3 ;  /* 0x0000002b30067291 */ /* 0x000fe2000f8e18ff */
[----:B------:R-:W-:-:S04]  /*be30*/  DEPBAR.LE SB0, 0x0 ;  /* 0x000080000000791a */ /* 0x000fc80000000000 */
[----:B------:R-:W-:-:S07]  /*be40*/  UIADD3 UR6, UPT, UPT, UR6, 0x40, URZ ;  /* 0x0000004006067890 */ /* 0x000fce000fffe0ff */
[----:B------:R-:W-:-:S09]  /*be50*/  UPRMT UR6, UR7, 0x654, UR6 ;  /* 0x0000065407067896 */ /* 0x000fd20008000006 */
[----:B------:R-:W-:Y:S01]  /*be60*/  SYNCS.ARRIVE.TRANS64.RED.A1T0 RZ, [UR6], RZ ;  /* 0x000000ffffff79a7 */ /* 0x000fe20008100406 */
[----:B------:R-:W-:Y:S05]  /*be70*/  EXIT ;  /* 0x000000000000794d */ /* 0x000fea0003800000 */
.L_x_24:
[----:B-1----:R1:W2:Y:S02]  /*be80*/  SYNCS.PHASECHK.TRANS64.TRYWAIT P0, [R0+URZ+0xe0], R2 ;  /* 0x0000e002000075a7 */ /* 0x0022a400080011ff */
[----:B--2---:R-:W-:Y:S05]  /*be90*/  @!P0 NANOSLEEP.SYNCS 0x989680 ;  /* 0x009896800000895d */ /* 0x004fea0003900000 */
[----:B------:R-:W2:Y:S02]  /*bea0*/  @!P0 SYNCS.PHASECHK.TRANS64 P0, [R0+URZ+0xe0], R2 ;  /* 0x0000e002000085a7 */ /* 0x000ea400080010ff */
[----:B--2---:R-:W-:Y:S05]  /*beb0*/  @!P0 BRA `(.L_x_24) ;  /* 0xfffffffc00f08947 */ /* 0x004fea000383ffff */
[----:B------:R-:W-:Y:S05]  /*bec0*/  BRA `(.L_x_187) ;  /* 0xffffff5c00bc7947 */ /* 0x000fea000383ffff */
.L_x_27:
[----:B-1----:R-:W-:-:S07]  /*bed0*/  MOV R0, UR6 ;  /* 0x0000000600007c02 */ /* 0x002fce0008000f00 */
.L_x_188:
[----:B-1----:R1:W2:Y:S02]  /*bee0*/  SYNCS.PHASECHK.TRANS64.TRYWAIT P0, [R0+URZ+0x10], R3 ;  /* 0x00001003000075a7 */ /* 0x0022a400080011ff */
[----:B--2---:R-:W-:Y:S05]  /*bef0*/  @!P0 NANOSLEEP.SYNCS 0x989680 ;  /* 0x009896800000895d */ /* 0x004fea0003900000 */
[----:B------:R-:W2:Y:S02]  /*bf00*/  @!P0 SYNCS.PHASECHK.TRANS64 P0, [R0+URZ+0x10], R3 ;  /* 0x00001003000085a7 */ /* 0x000ea400080010ff */
[----:B--2---:R-:W-:Y:S05]  /*bf10*/  @!P0 BRA `(.L_x_188) ;  /* 0xfffffffc00f08947 */ /* 0x004fea000383ffff */
[----:B------:R-:W-:Y:S05]  /*bf20*/  BRA `(.L_x_26) ;  /* 0xffffff6000187947 */ /* 0x000fea000383ffff */
.L_x_36:
[----:B-1----:R-:W-:-:S07]  /*bf30*/  MOV R0, UR6 ;  /* 0x0000000600007c02 */ /* 0x002fce0008000f00 */
.L_x_189:
[----:B-1----:R1:W2:Y:S02]  /*bf40*/  SYNCS.PHASECHK.TRANS64.TRYWAIT P0, [R0+URZ+0x10], R3 ;  /* 0x00001003000075a7 */ /* 0x0022a400080011ff */
[----:B--2---:R-:W-:Y:S05]  /*bf50*/  @!P0 NANOSLEEP.SYNCS 0x989680 ;  /* 0x009896800000895d */ /* 0x004fea0003900000 */
[----:B------:R-:W2:Y:S02]  /*bf60*/  @!P0 SYNCS.PHASECHK.TRANS64 P0, [R0+URZ+0x10], R3 ;  /* 0x00001003000085a7 */ /* 0x000ea400080010ff */
[----:B--2---:R-:W-:Y:S05]  /*bf70*/  @!P0 BRA `(.L_x_189) ;  /* 0xfffffffc00f08947 */ /* 0x004fea000383ffff */
[----:B------:R-:W-:Y:S05]  /*bf80*/  BRA `(.L_x_35) ;  /* 0xffffff64007c7947 */ /* 0x000fea000383ffff */
.L_x_43:
[----:B-1----:R1:W4:Y:S02]  /*bf90*/  SYNCS.PHASECHK.TRANS64.TRYWAIT P0, [R3+URZ+0x70], R0 ;  /* 0x00007000030075a7 */ /* 0x00232400080011ff */
[----:B----4-:R-:W-:Y:S05]  /*bfa0*/  @!P0 NANOSLEEP.SYNCS 0x989680 ;  /* 0x009896800000895d */ /* 0x010fea0003900000 */
[----:B------:R-:W4:Y:S02]  /*bfb0*/  @!P0 SYNCS.PHASECHK.TRANS64 P0, [R3+URZ+0x70], R0 ;  /* 0x00007000030085a7 */ /* 0x000f2400080010ff */
[----:B----4-:R-:W-:Y:S05]  /*bfc0*/  @!P0 BRA `(.L_x_43) ;  /* 0xfffffffc00f08947 */ /* 0x010fea000383ffff */
[----:B------:R-:W-:Y:S05]  /*bfd0*/  BRA `(.L_x_190) ;  /* 0xffffff6800c07947 */ /* 0x000fea000383ffff */
.L_x_47:
[----:B------:R-:W-:-:S07]  /*bfe0*/  MOV R0, UR4 ;  /* 0x0000000400007c02 */ /* 0x000fce0008000f00 */
.L_x_191:
[----:B-1----:R1:W2:Y:S02]  /*bff0*/  SYNCS.PHASECHK.TRANS64.TRYWAIT P0, [R0+URZ], R2 ;  /* 0x00000002000075a7 */ /* 0x0022a400080011ff */
[----:B--2---:R-:W-:Y:S05]  /*c000*/  @!P0 NANOSLEEP.SYNCS 0x989680 ;  /* 0x009896800000895d */ /* 0x004fea0003900000 */
[----:B------:R-:W2:Y:S02]  /*c010*/  @!P0 SYNCS.PHASECHK.TRANS64 P0, [R0+URZ], R2 ;  /* 0x00000002000085a7 */ /* 0x000ea400080010ff */
[----:B--2---:R-:W-:Y:S05]  /*c020*/  @!P0 BRA `(.L_x_191) ;  /* 0xfffffffc00f08947 */ /* 0x004fea000383ffff */
[----:B------:R-:W-:Y:S05]  /*c030*/  BRA `(.L_x_192) ;  /* 0xffffff70006c7947 */ /* 0x000fea000383ffff */
.L_x_50:
[----:B-1----:R1:W2:Y:S02]  /*c040*/  SYNCS.PHASECHK.TRANS64.TRYWAIT P0, [R0+URZ+0xd0], R8 ;  /* 0x0000d008000075a7 */ /* 0x0022a400080011ff */
[----:B--2---:R-:W-:Y:S05]  /*c050*/  @!P0 NANOSLEEP.SYNCS 0x989680 ;  /* 0x009896800000895d */ /* 0x004fea0003900000 */
[----:B------:R-:W2:Y:S02]  /*c060*/  @!P0 SYNCS.PHASECHK.TRANS64 P0, [R0+URZ+0xd0], R8 ;  /* 0x0000d008000085a7 */ /* 0x000ea400080010ff */
[----:B--2---:R-:W-:Y:S05]  /*c070*/  @!P0 BRA `(.L_x_50) ;  /* 0xfffffffc00f08947 */ /* 0x004fea000383ffff */
[----:B------:R-:W-:Y:S05]  /*c080*/  BRA `(.L_x_193) ;  /* 0xffffff7000d47947 */ /* 0x000fea000383ffff */
.L_x_51:
[----:B------:R-:W-:-:S07]  /*c090*/  MOV R0, UR4 ;  /* 0x0000000400007c02 */ /* 0x000fce0008000f00 */
.L_x_194:
[----:B-1----:R1:W2:Y:S02]  /*c0a0*/  SYNCS.PHASECHK.TRANS64.TRYWAIT P0, [R0+URZ+0x80], R9 ;  /* 0x00008009000075a7 */ /* 0x0022a400080011ff */
[----:B--2---:R-:W-:Y:S05]  /*c0b0*/  @!P0 NANOSLEEP.SYNCS 0x989680 ;  /* 0x009896800000895d */ /* 0x004fea0003900000 */
[----:B------:R-:W2:Y:S02]  /*c0c0*/  @!P0 SYNCS.PHASECHK.TRANS64 P0, [R0+URZ+0x80], R9 ;  /* 0x00008009000085a7 */ /* 0x000ea400080010ff */
[----:B--2---:R-:W-:Y:S05]  /*c0d0*/  @!P0 BRA `(.L_x_194) ;  /* 0xfffffffc00f08947 */ /* 0x004fea000383ffff */
[----:B------:R-:W-:Y:S05]  /*c0e0*/  BRA `(.L_x_195) ;  /* 0xffffff7000e47947 */ /* 0x000fea000383ffff */
.L_x_52:
[----:B-1----:R1:W2:Y:S02]  /*c0f0*/  SYNCS.PHASECHK.TRANS64.TRYWAIT P1, [R0+URZ+0x70], R8 ;  /* 0x00007008000075a7 */ /* 0x0022a400080211ff */
[----:B--2---:R-:W-:Y:S05]  /*c100*/  @!P1 NANOSLEEP.SYNCS 0x989680 ;  /* 0x009896800000995d */ /* 0x004fea0003900000 */
[----:B------:R-:W2:Y:S02]  /*c110*/  @!P1 SYNCS.PHASECHK.TRANS64 P1, [R0+URZ+0x70], R8 ;  /* 0x00007008000095a7 */ /* 0x000ea400080210ff */
[----:B--2---:R-:W-:Y:S05]  /*c120*/  @!P1 BRA `(.L_x_52) ;  /* 0xfffffffc00f09947 */ /* 0x004fea000383ffff */
[----:B------:R-:W-:Y:S05]  /*c130*/  BRA `(.L_x_196) ;  /* 0xffffff7400147947 */ /* 0x000fea000383ffff */
.L_x_55:
[----:B------:R-:W-:-:S07]  /*c140*/  MOV R0, UR4 ;  /* 0x0000000400007c02 */ /* 0x000fce0008000f00 */
.L_x_197:
[----:B-1----:R1:W2:Y:S02]  /*c150*/  SYNCS.PHASECHK.TRANS64.TRYWAIT P0, [R0+URZ+0x80], R2 ;  /* 0x00008002000075a7 */ /* 0x0022a400080011ff */
[----:B--2---:R-:W-:Y:S05]  /*c160*/  @!P0 NANOSLEEP.SYNCS 0x989680 ;  /* 0x009896800000895d */ /* 0x004fea0003900000 */
[----:B------:R-:W2:Y:S02]  /*c170*/  @!P0 SYNCS.PHASECHK.TRANS64 P0, [R0+URZ+0x80], R2 ;  /* 0x00008002000085a7 */ /* 0x000ea400080010ff */
[----:B--2---:R-:W-:Y:S05]  /*c180*/  @!P0 BRA `(.L_x_197) ;  /* 0xfffffffc00f08947 */ /* 0x004fea000383ffff */
[----:B------:R-:W-:Y:S05]  /*c190*/  BRA `(.L_x_54) ;  /* 0xffffff7400687947 */ /* 0x000fea000383ffff */
.L_x_64:
[----:B-1----:R-:W-:-:S04]  /*c1a0*/  MOV R7, UR5 ;  /* 0x0000000500077c02 */ /* 0x002fc80008000f00 */
[----:B------:R1:W2:Y:S03]  /*c1b0*/  SYNCS.PHASECHK.TRANS64.TRYWAIT P0, [R7+URZ+0x8], R8 ;  /* 0x00000808070075a7 */ /* 0x0002a600080011ff */
[----:B--2---:R-:W-:Y:S05]  /*c1c0*/  @!P0 NANOSLEEP.SYNCS 0x989680 ;  /* 0x009896800000895d */ /* 0x004fea0003900000 */
[----:B------:R-:W2:Y:S02]  /*c1d0*/  @!P0 SYNCS.PHASECHK.TRANS64 P0, [R7+URZ+0x8], R8 ;  /* 0x00000808070085a7 */ /* 0x000ea400080010ff */
[----:B--2---:R-:W-:Y:S05]  /*c1e0*/  @!P0 BRA `(.L_x_64) ;  /* 0xfffffffc00ec8947 */ /* 0x004fea000383ffff */
[----:B------:R-:W-:Y:S05]  /*c1f0*/  BRA `(.L_x_63) ;  /* 0xffffff7800287947 */ /* 0x000fea000383ffff */
.L_x_66:
[----:B------:R-:W-:Y:S01]  /*c200*/  BSSY B0, `(.L_x_198) ;  /* 0x0000006000007945 */ /* 0x000fe20003800000 */
[----:B------:R-:W-:-:S07]  /*c210*/  MOV R15, 0xffffffff ;  /* 0xffffffff000f7802 */ /* 0x000fce0000000f00 */
[----:B-1---5:R-:W-:Y:S05]  /*c220*/  WARPSYNC.COLLECTIVE R15, `(.L_x_199) ;  /* 0x000000000f0c7348 */ /* 0x022fea0003c00000 */
[----:B------:R-:W-:Y:S02]  /*c230*/  ELECT P6, UR79, PT ;  /* 0x00000000004f782f */ /* 0x000fe400038c0000 */
[----:B------:R-:W-:Y:S01]  /*c240*/  MOV R14, UR79 ;  /* 0x0000004f000e7c02 */ /* 0x000fe20008000f00 */
[----:B-1---5:R-:W-:Y:S10]  /*c250*/  ENDCOLLECTIVE ;  /* 0x000000000000791b */ /* 0x022ff40003800000 */
.L_x_199:
[----:B------:R-:W-:Y:S05]  /*c260*/  BSYNC B0 ;  /* 0x0000000000007941 */ /* 0x000fea0003800000 */
.L_x_198:
[----:B------:R-:W-:Y:S01]  /*c270*/  PLOP3.LUT P0, PT, P6, PT, PT, 0x80, 0x8 ;  /* 0x000000000008781c */ /* 0x000fe2000370f070 */
[----:B------:R-:W-:-:S12]  /*c280*/  BRA `(.L_x_200) ;  /* 0xffffff7800587947 */ /* 0x000fd8000383ffff */
.L_x_68:
[----:B-1----:R-:W-:-:S04]  /*c290*/  MOV R5, UR5 ;  /* 0x0000000500057c02 */ /* 0x002fc80008000f00 */
[----:B------:R1:W2:Y:S03]  /*c2a0*/  SYNCS.PHASECHK.TRANS64.TRYWAIT P0, [R5+URZ+0x8], R6 ;  /* 0x00000806050075a7 */ /* 0x0002a600080011ff */
[----:B--2---:R-:W-:Y:S05]  /*c2b0*/  @!P0 NANOSLEEP.SYNCS 0x989680 ;  /* 0x009896800000895d */ /* 0x004fea0003900000 */
[----:B------:R-:W2:Y:S02]  /*c2c0*/  @!P0 SYNCS.PHASECHK.TRANS64 P0, [R5+URZ+0x8], R6 ;  /* 0x00000806050085a7 */ /* 0x000ea400080010ff */
[----:B--2---:R-:W-:Y:S05]  /*c2d0*/  @!P0 BRA `(.L_x_68) ;  /* 0xfffffffc00ec8947 */ /* 0x004fea000383ffff */
[----:B------:R-:W-:Y:S05]  /*c2e0*/  BRA `(.L_x_67) ;  /* 0xffffff78005c7947 */ /* 0x000fea000383ffff */
.L_x_69:
[----:B-1----:R1:W2:Y:S02]  /*c2f0*/  SYNCS.PHASECHK.TRANS64.TRYWAIT P0, [R3+URZ+0x70], R4 ;  /* 0x00007004030075a7 */ /* 0x0022a400080011ff */
[----:B--2---:R-:W-:Y:S05]  /*c300*/  @!P0 NANOSLEEP.SYNCS 0x989680 ;  /* 0x009896800000895d */ /* 0x004fea0003900000 */
[----:B------:R-:W2:Y:S02]  /*c310*/  @!P0 SYNCS.PHASECHK.TRANS64 P0, [R3+URZ+0x70], R4 ;  /* 0x00007004030085a7 */ /* 0x000ea400080010ff */
[----:B--2---:R-:W-:Y:S05]  /*c320*/  @!P0 BRA `(.L_x_69) ;  /* 0xfffffffc00f08947 */ /* 0x004fea000383ffff */
[----:B------:R-:W-:Y:S05]  /*c330*/  BRA `(.L_x_201) ;  /* 0xffffff7c006c7947 */ /* 0x000fea000383ffff */
.L_x_71:
[----:B------:R-:W-:-:S13]  /*c340*/  R2UR UR4, R4 ;  /* 0x00000000040472ca */ /* 0x000fda00000e0000 */
[----:B------:R-:W-:-:S07]  /*c350*/  MOV R3, UR4 ;  /* 0x0000000400037c02 */ /* 0x000fce0008000f00 */
.L_x_202:
[----:B-1----:R1:W2:Y:S02]  /*c360*/  SYNCS.PHASECHK.TRANS64.TRYWAIT P0, [R3+URZ+0xb0], R5 ;  /* 0x0000b005030075a7 */ /* 0x0022a400080011ff */
[----:B--2---:R-:W-:Y:S05]  /*c370*/  @!P0 NANOSLEEP.SYNCS 0x989680 ;  /* 0x009896800000895d */ /* 0x004fea0003900000 */
[----:B------:R-:W2:Y:S02]  /*c380*/  @!P0 SYNCS.PHASECHK.TRANS64 P0, [R3+URZ+0xb0], R5 ;  /* 0x0000b005030085a7 */ /* 0x000ea400080010ff */
[----:B--2---:R-:W-:Y:S05]  /*c390*/  @!P0 BRA `(.L_x_202) ;  /* 0xfffffffc00f08947 */ /* 0x004fea000383ffff */
[----:B------:R-:W-:Y:S05]  /*c3a0*/  BRA `(.L_x_203) ;  /* 0xffffff7c00c07947 */ /* 0x000fea000383ffff */
.L_x_74:
[----:B------:R-:W-:Y:S07]  /*c3b0*/  MOV R3, UR5 ;  /* 0x0000000500037c02 */ /* 0x000fee0008000f00 */
.L_x_204:
[----:B-1----:R1:W2:Y:S02]  /*c3c0*/  SYNCS.PHASECHK.TRANS64.TRYWAIT P0, [R3+URZ], R5 ;  /* 0x00000005030075a7 */ /* 0x0022a400080011ff */
[----:B--2---:R-:W-:Y:S05]  /*c3d0*/  @!P0 NANOSLEEP.SYNCS 0x989680 ;  /* 0x009896800000895d */ /* 0x004fea0003900000 */
[----:B------:R-:W2:Y:S02]  /*c3e0*/  @!P0 SYNCS.PHASECHK.TRANS64 P0, [R3+URZ], R5 ;  /* 0x00000005030085a7 */ /* 0x000ea400080010ff */
[----:B--2---:R-:W-:Y:S05]  /*c3f0*/  @!P0 BRA `(.L_x_204) ;  /* 0xfffffffc00f08947 */ /* 0x004fea000383ffff */
[----:B------:R-:W-:Y:S05]  /*c400*/  BRA `(.L_x_73) ;  /* 0xffffff7c00d87947 */ /* 0x000fea000383ffff */
.L_x_78:
[----:B-1----:R-:W-:-:S07]  /*c410*/  MOV R2, UR4 ;  /* 0x0000000400027c02 */ /* 0x002fce0008000f00 */
.L_x_205:
[----:B-1----:R1:W2:Y:S02]  /*c420*/  SYNCS.PHASECHK.TRANS64.TRYWAIT P0, [R2+URZ], R3 ;  /* 0x00000003020075a7 */ /* 0x0022a400080011ff */
[----:B--2---:R-:W-:Y:S05]  /*c430*/  @!P0 NANOSLEEP.SYNCS 0x989680 ;  /* 0x009896800000895d */ /* 0x004fea0003900000 */
[----:B------:R-:W2:Y:S02]  /*c440*/  @!P0 SYNCS.PHASECHK.TRANS64 P0, [R2+URZ], R3 ;  /* 0x00000003020085a7 */ /* 0x000ea400080010ff */
[----:B--2---:R-:W-:Y:S05]  /*c450*/  @!P0 BRA `(.L_x_205) ;  /* 0xfffffffc00f08947 */ /* 0x004fea000383ffff */
[----:B------:R-:W-:Y:S05]  /*c460*/  BRA `(.L_x_206) ;  /* 0xffffff8400f07947 */ /* 0x000fea000383ffff */
.L_x_79:
[----:B------:R-:W-:-:S07]  /*c470*/  MOV R2, UR5 ;  /* 0x0000000500027c02 */ /* 0x000fce0008000f00 */
.L_x_207:
[----:B-1----:R1:W2:Y:S02]  /*c480*/  SYNCS.PHASECHK.TRANS64.TRYWAIT P0, [R2+URZ], R4 ;  /* 0x00000004020075a7 */ /* 0x0022a400080011ff */
[----:B--2---:R-:W-:Y:S05]  /*c490*/  @!P0 NANOSLEEP.SYNCS 0x989680 ;  /* 0x009896800000895d */ /* 0x004fea0003900000 */
[----:B------:R-:W2:Y:S02]  /*c4a0*/  @!P0 SYNCS.PHASECHK.TRANS64 P0, [R2+URZ], R4 ;  /* 0x00000004020085a7 */ /* 0x000ea400080010ff */
[----:B--2---:R-:W-:Y:S05]  /*c4b0*/  @!P0 BRA `(.L_x_207) ;  /* 0xfffffffc00f08947 */ /* 0x004fea000383ffff */
[----:B------:R-:W-:Y:S05]  /*c4c0*/  BRA `(.L_x_208) ;  /* 0xffffff8800007947 */ /* 0x000fea000383ffff */
.L_x_80:
[----:B------:R-:W-:-:S07]  /*c4d0*/  MOV R2, UR5 ;  /* 0x0000000500027c02 */ /* 0x000fce0008000f00 */
.L_x_209:
[----:B-1----:R1:W2:Y:S02]  /*c4e0*/  SYNCS.PHASECHK.TRANS64.TRYWAIT P0, [R2+URZ], R4 ;  /* 0x00000004020075a7 */ /* 0x0022a400080011ff */
[----:B--2---:R-:W-:Y:S05]  /*c4f0*/  @!P0 NANOSLEEP.SYNCS 0x989680 ;  /* 0x009896800000895d */ /* 0x004fea0003900000 */
[----:B------:R-:W2:Y:S02]  /*c500*/  @!P0 SYNCS.PHASECHK.TRANS64 P0, [R2+URZ], R4 ;  /* 0x00000004020085a7 */ /* 0x000ea400080010ff */
[----:B--2---:R-:W-:Y:S05]  /*c510*/  @!P0 BRA `(.L_x_209) ;  /* 0xfffffffc00f08947 */ /* 0x004fea000383ffff */
[----:B------:R-:W-:Y:S05]  /*c520*/  BRA `(.L_x_210) ;  /* 0xffffff88000c7947 */ /* 0x000fea000383ffff */
.L_x_83:
[----:B------:R-:W-:-:S07]  /*c530*/  MOV R2, UR62 ;  /* 0x0000003e00027c02 */ /* 0x000fce0008000f00 */
.L_x_211:
[----:B-1----:R1:W2:Y:S02]  /*c540*/  SYNCS.PHASECHK.TRANS64.TRYWAIT P1, [R2+URZ+0xf0], R3 ;  /* 0x0000f003020075a7 */ /* 0x0022a400080211ff */
[----:B--2---:R-:W-:Y:S05]  /*c550*/  @!P1 NANOSLEEP.SYNCS 0x989680 ;  /* 0x009896800000995d */ /* 0x004fea0003900000 */
[----:B------:R-:W2:Y:S02]  /*c560*/  @!P1 SYNCS.PHASECHK.TRANS64 P1, [R2+URZ+0xf0], R3 ;  /* 0x0000f003020095a7 */ /* 0x000ea400080210ff */
[----:B--2---:R-:W-:Y:S05]  /*c570*/  @!P1 BRA `(.L_x_211) ;  /* 0xfffffffc00f09947 */ /* 0x004fea000383ffff */
[----:B------:R-:W-:Y:S05]  /*c580*/  BRA `(.L_x_212) ;  /* 0xffffff88005c7947 */ /* 0x000fea000383ffff */
.L_x_88:
[----:B--2---:R2:W3:Y:S02]  /*c590*/  SYNCS.PHASECHK.TRANS64.TRYWAIT P0, [R12+URZ+0x70], R0 ;  /* 0x000070000c0075a7 */ /* 0x0044e400080011ff */
[----:B---3--:R-:W-:Y:S05]  /*c5a0*/  @!P0 NANOSLEEP.SYNCS 0x989680 ;  /* 0x009896800000895d */ /* 0x008fea0003900000 */
[----:B------:R-:W3:Y:S02]  /*c5b0*/  @!P0 SYNCS.PHASECHK.TRANS64 P0, [R12+URZ+0x70], R0 ;  /* 0x000070000c0085a7 */ /* 0x000ee400080010ff */
[----:B---3--:R-:W-:Y:S05]  /*c5c0*/  @!P0 BRA `(.L_x_88) ;  /* 0xfffffffc00f08947 */ /* 0x008fea000383ffff */
[----:B------:R-:W-:Y:S05]  /*c5d0*/  BRA `(.L_x_213) ;  /* 0xffffff8c00887947 */ /* 0x000fea000383ffff */
.L_x_91:
[----:B-1----:R-:W-:Y:S07]  /*c5e0*/  MOV R0, UR21 ;  /* 0x0000001500007c02 */ /* 0x002fee0008000f00 */
.L_x_214:
[----:B-1----:R1:W2:Y:S02]  /*c5f0*/  SYNCS.PHASECHK.TRANS64.TRYWAIT P2, [R0+URZ+0x68], R6 ;  /* 0x00006806000075a7 */ /* 0x0022a400080411ff */
[----:B--2---:R-:W-:Y:S05]  /*c600*/  @!P2 NANOSLEEP.SYNCS 0x989680 ;  /* 0x009896800000a95d */ /* 0x004fea0003900000 */
[----:B------:R-:W2:Y:S02]  /*c610*/  @!P2 SYNCS.PHASECHK.TRANS64 P2, [R0+URZ+0x68], R6 ;  /* 0x000068060000a5a7 */ /* 0x000ea400080410ff */
[----:B--2---:R-:W-:Y:S05]  /*c620*/  @!P2 BRA `(.L_x_214) ;  /* 0xfffffffc00f0a947 */ /* 0x004fea000383ffff */
[----:B------:R-:W-:Y:S05]  /*c630*/  BRA `(.L_x_90) ;  /* 0xffffff9000f47947 */ /* 0x000fea000383ffff */
.L_x_94:
[----:B------:R-:W-:Y:S07]  /*c640*/  MOV R0, UR21 ;  /* 0x0000001500007c02 */ /* 0x000fee0008000f00 */
.L_x_215:
[----:B-1----:R1:W2:Y:S02]  /*c650*/  SYNCS.PHASECHK.TRANS64.TRYWAIT P0, [R0+URZ+0x40], R10 ;  /* 0x0000400a000075a7 */ /* 0x0022a400080011ff */
[----:B--2---:R-:W-:Y:S05]  /*c660*/  @!P0 NANOSLEEP.SYNCS 0x989680 ;  /* 0x009896800000895d */ /* 0x004fea0003900000 */
[----:B------:R-:W2:Y:S02]  /*c670*/  @!P0 SYNCS.PHASECHK.TRANS64 P0, [R0+URZ+0x40], R10 ;  /* 0x0000400a000085a7 */ /* 0x000ea400080010ff */
[----:B--2---:R-:W-:Y:S05]  /*c680*/  @!P0 BRA `(.L_x_215) ;  /* 0xfffffffc00f08947 */ /* 0x004fea000383ffff */
[----:B------:R-:W-:Y:S05]  /*c690*/  BRA `(.L_x_216) ;  /* 0xffffff9400507947 */ /* 0x000fea000383ffff */
.L_x_95:
[----:B------:R-:W-:Y:S07]  /*c6a0*/  MOV R0, UR21 ;  /* 0x0000001500007c02 */ /* 0x000fee0008000f00 */
.L_x_217:
[----:B-1----:R1:W2:Y:S02]  /*c6b0*/  SYNCS.PHASECHK.TRANS64.TRYWAIT P0, [R0+URZ+0x48], R10 ;  /* 0x0000480a000075a7 */ /* 0x0022a400080011ff */
[----:B--2---:R-:W-:Y:S05]  /*c6c0*/  @!P0 NANOSLEEP.SYNCS 0x989680 ;  /* 0x009896800000895d */ /* 0x004fea0003900000 */
[----:B------:R-:W2:Y:S02]  /*c6d0*/  @!P0 SYNCS.PHASECHK.TRANS64 P0, [R0+URZ+0x48], R10 ;  /* 0x0000480a000085a7 */ /* 0x000ea400080010ff */
[----:B--2---:R-:W-:Y:S05]  /*c6e0*/  @!P0 BRA `(.L_x_217) ;  /* 0xfffffffc00f08947 */ /* 0x004fea000383ffff */
[----:B------:R-:W-:Y:S05]  /*c6f0*/  BRA `(.L_x_218) ;  /* 0xffffff9400ac7947 */ /* 0x000fea000383ffff */
.L_x_96:
[----:B------:R-:W-:Y:S07]  /*c700*/  MOV R0, UR21 ;  /* 0x0000001500007c02 */ /* 0x000fee0008000f00 */
.L_x_219:
[----:B-1----:R1:W2:Y:S02]  /*c710*/  SYNCS.PHASECHK.TRANS64.TRYWAIT P0, [R0+URZ+0x50], R10 ;  /* 0x0000500a000075a7 */ /* 0x0022a400080011ff */
[----:B--2---:R-:W-:Y:S05]  /*c720*/  @!P0 NANOSLEEP.SYNCS 0x989680 ;  /* 0x009896800000895d */ /* 0x004fea0003900000 */
[----:B------:R-:W2:Y:S02]  /*c730*/  @!P0 SYNCS.PHASECHK.TRANS64 P0, [R0+URZ+0x50], R10 ;  /* 0x0000500a000085a7 */ /* 0x000ea400080010ff */
[----:B--2---:R-:W-:Y:S05]  /*c740*/  @!P0 BRA `(.L_x_219) ;  /* 0xfffffffc00f08947 */ /* 0x004fea000383ffff */
[----:B------:R-:W-:Y:S05]  /*c750*/  BRA `(.L_x_220) ;  /* 0xffffff9800107947 */ /* 0x000fea000383ffff */
.L_x_97:
[----:B------:R-:W-:Y:S07]  /*c760*/  MOV R0, UR21 ;  /* 0x0000001500007c02 */ /* 0x000fee0008000f00 */
.L_x_221:
[----:B-1----:R1:W2:Y:S02]  /*c770*/  SYNCS.PHASECHK.TRANS64.TRYWAIT P0, [R0+URZ+0x58], R10 ;  /* 0x0000580a000075a7 */ /* 0x0022a400080011ff */
[----:B--2---:R-:W-:Y:S05]  /*c780*/  @!P0 NANOSLEEP.SYNCS 0x989680 ;  /* 0x009896800000895d */ /* 0x004fea0003900000 */
[----:B------:R-:W2:Y:S02]  /*c790*/  @!P0 SYNCS.PHASECHK.TRANS64 P0, [R0+URZ+0x58], R10 ;  /* 0x0000580a000085a7 */ /* 0x000ea400080010ff */
[----:B--2---:R-:W-:Y:S05]  /*c7a0*/  @!P0 BRA `(.L_x_221) ;  /* 0xfffffffc00f08947 */ /* 0x004fea000383ffff */
[----:B------:R-:W-:Y:S05]  /*c7b0*/  BRA `(.L_x_222) ;  /* 0xffffff9800747947 */ /* 0x000fea000383ffff */
.L_x_98:
[----:B------:R-:W-:Y:S07]  /*c7c0*/  MOV R0, UR21 ;  /* 0x0000001500007c02 */ /* 0x000fee0008000f00 */
.L_x_223:
[----:B-1----:R1:W2:Y:S02]  /*c7d0*/  SYNCS.PHASECHK.TRANS64.TRYWAIT P0, [R0+URZ+0x40], R9 ;  /* 0x00004009000075a7 */ /* 0x0022a400080011ff */
[----:B--2---:R-:W-:Y:S05]  /*c7e0*/  @!P0 NANOSLEEP.SYNCS 0x989680 ;  /* 0x009896800000895d */ /* 0x004fea0003900000 */
[----:B------:R-:W2:Y:S02]  /*c7f0*/  @!P0 SYNCS.PHASECHK.TRANS64 P0, [R0+URZ+0x40], R9 ;  /* 0x00004009000085a7 */ /* 0x000ea400080010ff */
[----:B--2---:R-:W-:Y:S05]  /*c800*/  @!P0 BRA `(.L_x_223) ;  /* 0xfffffffc00f08947 */ /* 0x004fea000383ffff */
[----:B------:R-:W-:Y:S05]  /*c810*/  BRA `(.L_x_224) ;  /* 0xffffff9800dc7947 */ /* 0x000fea000383ffff */
.L_x_99:
[----:B------:R-:W-:Y:S07]  /*c820*/  MOV R0, UR21 ;  /* 0x0000001500007c02 */ /* 0x000fee0008000f00 */
.L_x_225:
[----:B-1----:R1:W2:Y:S02]  /*c830*/  SYNCS.PHASECHK.TRANS64.TRYWAIT P0, [R0+URZ+0x48], R9 ;  /* 0x00004809000075a7 */ /* 0x0022a400080011ff */
[----:B--2---:R-:W-:Y:S05]  /*c840*/  @!P0 NANOSLEEP.SYNCS 0x989680 ;  /* 0x009896800000895d */ /* 0x004fea0003900000 */
[----:B------:R-:W2:Y:S02]  /*c850*/  @!P0 SYNCS.PHASECHK.TRANS64 P0, [R0+URZ+0x48], R9 ;  /* 0x00004809000085a7 */ /* 0x000ea400080010ff */
[----:B--2---:R-:W-:Y:S05]  /*c860*/  @!P0 BRA `(.L_x_225) ;  /* 0xfffffffc00f08947 */ /* 0x004fea000383ffff */
[----:B------:R-:W-:Y:S05]  /*c870*/  BRA `(.L_x_226) ;  /* 0xffffff9c003c7947 */ /* 0x000fea000383ffff */
.L_x_100:
[----:B------:R-:W-:Y:S07]  /*c880*/  MOV R0, UR21 ;  /* 0x0000001500007c02 */ /* 0x000fee0008000f00 */
.L_x_227:
[----:B-1----:R1:W2:Y:S02]  /*c890*/  SYNCS.PHASECHK.TRANS64.TRYWAIT P0, [R0+URZ+0x50], R9 ;  /* 0x00005009000075a7 */ /* 0x0022a400080011ff */
[----:B--2---:R-:W-:Y:S05]  /*c8a0*/  @!P0 NANOSLEEP.SYNCS 0x989680 ;  /* 0x009896800000895d */ /* 0x004fea0003900000 */
[----:B------:R-:W2:Y:S02]  /*c8b0*/  @!P0 SYNCS.PHASECHK.TRANS64 P0, [R0+URZ+0x50], R9 ;  /* 0x00005009000085a7 */ /* 0x000ea400080010ff */
[----:B--2---:R-:W-:Y:S05]  /*c8c0*/  @!P0 BRA `(.L_x_227) ;  /* 0xfffffffc00f08947 */ /* 0x004fea000383ffff */
[----:B------:R-:W-:Y:S05]  /*c8d0*/  BRA `(.L_x_228) ;  /* 0xffffff9c009c7947 */ /* 0x000fea000383ffff */
.L_x_101:
[----:B------:R-:W-:Y:S07]  /*c8e0*/  MOV R0, UR21 ;  /* 0x0000001500007c02 */ /* 0x000fee0008000f00 */
.L_x_229:
[----:B-1----:R1:W2:Y:S02]  /*c8f0*/  SYNCS.PHASECHK.TRANS64.TRYWAIT P0, [R0+URZ+0x58], R9 ;  /* 0x00005809000075a7 */ /* 0x0022a400080011ff */
[----:B--2---:R-:W-:Y:S05]  /*c900*/  @!P0 NANOSLEEP.SYNCS 0x989680 ;  /* 0x009896800000895d */ /* 0x004fea0003900000 */
[----:B------:R-:W2:Y:S02]  /*c910*/  @!P0 SYNCS.PHASECHK.TRANS64 P0, [R0+URZ+0x58], R9 ;  /* 0x00005809000085a7 */ /* 0x000ea400080010ff */
[----:B--2---:R-:W-:Y:S05]  /*c920*/  @!P0 BRA `(.L_x_229) ;  /* 0xfffffffc00f08947 */ /* 0x004fea000383ffff */
[----:B------:R-:W-:Y:S05]  /*c930*/  BRA `(.L_x_230) ;  /* 0xffffff9c00f87947 */ /* 0x000fea000383ffff */
.L_x_103:
[----:B------:R-:W-:-:S07]  /*c940*/  MOV R0, UR21 ;  /* 0x0000001500007c02 */ /* 0x000fce0008000f00 */
.L_x_231:
[----:B-1----:R1:W3:Y:S02]  /*c950*/  SYNCS.PHASECHK.TRANS64.TRYWAIT P0, [R0+URZ+0x40], R10 ;  /* 0x0000400a000075a7 */ /* 0x0022e400080011ff */
[----:B---3--:R-:W-:Y:S05]  /*c960*/  @!P0 NANOSLEEP.SYNCS 0x989680 ;  /* 0x009896800000895d */ /* 0x008fea0003900000 */
[----:B------:R-:W3:Y:S02]  /*c970*/  @!P0 SYNCS.PHASECHK.TRANS64 P0, [R0+URZ+0x40], R10 ;  /* 0x0000400a000085a7 */ /* 0x000ee400080010ff */
[----:B---3--:R-:W-:Y:S05]  /*c980*/  @!P0 BRA `(.L_x_231) ;  /* 0xfffffffc00f08947 */ /* 0x008fea000383ffff */
[----:B------:R-:W-:Y:S05]  /*c990*/  BRA `(.L_x_232) ;  /* 0xffffffa000807947 */ /* 0x000fea000383ffff */
.L_x_104:
[----:B-1----:R-:W-:-:S07]  /*c9a0*/  MOV R0, UR21 ;  /* 0x0000001500007c02 */ /* 0x002fce0008000f00 */
.L_x_233:
[----:B-1----:R1:W3:Y:S02]  /*c9b0*/  SYNCS.PHASECHK.TRANS64.TRYWAIT P0, [R0+URZ+0x48], R10 ;  /* 0x0000480a000075a7 */ /* 0x0022e400080011ff */
[----:B---3--:R-:W-:Y:S05]  /*c9c0*/  @!P0 NANOSLEEP.SYNCS 0x989680 ;  /* 0x009896800000895d */ /* 0x008fea0003900000 */
[----:B------:R-:W3:Y:S02]  /*c9d0*/  @!P0 SYNCS.PHASECHK.TRANS64 P0, [R0+URZ+0x48], R10 ;  /* 0x0000480a000085a7 */ /* 0x000ee400080010ff */
[----:B---3--:R-:W-:Y:S05]  /*c9e0*/  @!P0 BRA `(.L_x_233) ;  /* 0xfffffffc00f08947 */ /* 0x008fea000383ffff */
[----:B------:R-:W-:Y:S05]  /*c9f0*/  BRA `(.L_x_234) ;  /* 0xffffffa000707947 */ /* 0x000fea000383ffff */
.L_x_105:
[----:B------:R-:W-:-:S07]  /*ca00*/  MOV R2, UR21 ;  /* 0x0000001500027c02 */ /* 0x000fce0008000f00 */
.L_x_235:
[----:B-1----:R1:W3:Y:S02]  /*ca10*/  SYNCS.PHASECHK.TRANS64.TRYWAIT P0, [R2+URZ+0x50], R10 ;  /* 0x0000500a020075a7 */ /* 0x0022e400080011ff */
[----:B---3--:R-:W-:Y:S05]  /*ca20*/  @!P0 NANOSLEEP.SYNCS 0x989680 ;  /* 0x009896800000895d */ /* 0x008fea0003900000 */
[----:B------:R-:W3:Y:S02]  /*ca30*/  @!P0 SYNCS.PHASECHK.TRANS64 P0, [R2+URZ+0x50], R10 ;  /* 0x0000500a020085a7 */ /* 0x000ee400080010ff */
[----:B---3--:R-:W-:Y:S05]  /*ca40*/  @!P0 BRA `(.L_x_235) ;  /* 0xfffffffc00f08947 */ /* 0x008fea000383ffff */
[----:B------:R-:W-:Y:S05]  /*ca50*/  BRA `(.L_x_236) ;  /* 0xffffffa000647947 */ /* 0x000fea000383ffff */
.L_x_107:
[----:B--2---:R2:W3:Y:S02]  /*ca60*/  SYNCS.PHASECHK.TRANS64.TRYWAIT P0, [R3+URZ+0x70], R0 ;  /* 0x00007000030075a7 */ /* 0x0044e400080011ff */
[----:B---3--:R-:W-:Y:S05]  /*ca70*/  @!P0 NANOSLEEP.SYNCS 0x989680 ;  /* 0x009896800000895d */ /* 0x008fea0003900000 */
[----:B------:R-:W3:Y:S02]  /*ca80*/  @!P0 SYNCS.PHASECHK.TRANS64 P0, [R3+URZ+0x70], R0 ;  /* 0x00007000030085a7 */ /* 0x000ee400080010ff */
[----:B---3--:R-:W-:Y:S05]  /*ca90*/  @!P0 BRA `(.L_x_107) ;  /* 0xfffffffc00f08947 */ /* 0x008fea000383ffff */
[----:B------:R-:W-:Y:S05]  /*caa0*/  BRA `(.L_x_237) ;  /* 0xffffffa4003c7947 */ /* 0x000fea000383ffff */
.L_x_118:
[----:B-1----:R-:W-:Y:S04]  /*cab0*/  MOV R2, UR43 ;  /* 0x0000002b00027c02 */ /* 0x002fe80008000f00 */
[----:B------:R1:W2:Y:S03]  /*cac0*/  SYNCS.PHASECHK.TRANS64.TRYWAIT P0, [R2+URZ+0x20], R3 ;  /* 0x00002003020075a7 */ /* 0x0002a600080011ff */
[----:B--2---:R-:W-:Y:S05]  /*cad0*/  @!P0 NANOSLEEP.SYNCS 0x989680 ;  /* 0x009896800000895d */ /* 0x004fea0003900000 */
[----:B------:R-:W2:Y:S02]  /*cae0*/  @!P0 SYNCS.PHASECHK.TRANS64 P0, [R2+URZ+0x20], R3 ;  /* 0x00002003020085a7 */ /* 0x000ea400080010ff */
[----:B--2---:R-:W-:Y:S05]  /*caf0*/  @!P0 BRA `(.L_x_118) ;  /* 0xfffffffc00ec8947 */ /* 0x004fea000383ffff */
[----:B------:R-:W-:Y:S05]  /*cb00*/  BRA `(.L_x_117) ;  /* 0xffffffb000887947 */ /* 0x000fea000383ffff */
.L_x_120:
[----:B-1----:R1:W3:Y:S02]  /*cb10*/  SYNCS.PHASECHK.TRANS64.TRYWAIT P1, [R72+URZ+0x90], R0 ;  /* 0x00009000480075a7 */ /* 0x0022e400080211ff */
[----:B---3--:R-:W-:Y:S05]  /*cb20*/  @!P1 NANOSLEEP.SYNCS 0x989680 ;  /* 0x009896800000995d */ /* 0x008fea0003900000 */
[----:B------:R-:W3:Y:S02]  /*cb30*/  @!P1 SYNCS.PHASECHK.TRANS64 P1, [R72+URZ+0x90], R0 ;  /* 0x00009000480095a7 */ /* 0x000ee400080210ff */
[----:B---3--:R-:W-:Y:S05]  /*cb40*/  @!P1 BRA `(.L_x_120) ;  /* 0xfffffffc00f09947 */ /* 0x008fea000383ffff */
[----:B------:R-:W-:Y:S05]  /*cb50*/  BRA `(.L_x_119) ;  /* 0xffffffb000b07947 */ /* 0x000fea000383ffff */
.L_x_129:
[----:B-1----:R1:W3:Y:S02]  /*cb60*/  SYNCS.PHASECHK.TRANS64.TRYWAIT P0, [R2+URZ+0x20], R0 ;  /* 0x00002000020075a7 */ /* 0x0022e400080011ff */
[----:B---3--:R-:W-:Y:S05]  /*cb70*/  @!P0 NANOSLEEP.SYNCS 0x989680 ;  /* 0x009896800000895d */ /* 0x008fea0003900000 */
[----:B------:R-:W3:Y:S02]  /*cb80*/  @!P0 SYNCS.PHASECHK.TRANS64 P0, [R2+URZ+0x20], R0 ;  /* 0x00002000020085a7 */ /* 0x000ee400080010ff */
[----:B---3--:R-:W-:Y:S05]  /*cb90*/  @!P0 BRA `(.L_x_129) ;  /* 0xfffffffc00f08947 */ /* 0x008fea000383ffff */
[----:B------:R-:W-:Y:S05]  /*cba0*/  BRA `(.L_x_128) ;  /* 0xffffffb800607947 */ /* 0x000fea000383ffff */
.L_x_137:
[----:B-1----:R1:W3:Y:S02]  /*cbb0*/  SYNCS.PHASECHK.TRANS64.TRYWAIT P0, [R0+URZ+0x20], R6 ;  /* 0x00002006000075a7 */ /* 0x0022e400080011ff */
[----:B---3--:R-:W-:Y:S05]  /*cbc0*/  @!P0 NANOSLEEP.SYNCS 0x989680 ;  /* 0x009896800000895d */ /* 0x008fea0003900000 */
[----:B------:R-:W3:Y:S02]  /*cbd0*/  @!P0 SYNCS.PHASECHK.TRANS64 P0, [R0+URZ+0x20], R6 ;  /* 0x00002006000085a7 */ /* 0x000ee400080010ff */
[----:B---3--:R-:W-:Y:S05]  /*cbe0*/  @!P0 BRA `(.L_x_137) ;  /* 0xfffffffc00f08947 */ /* 0x008fea000383ffff */
[----:B------:R-:W-:Y:S05]  /*cbf0*/  BRA `(.L_x_136) ;  /* 0xffffffc000387947 */ /* 0x000fea000383ffff */
.L_x_145:
[----:B-1----:R1:W3:Y:S02]  /*cc00*/  SYNCS.PHASECHK.TRANS64.TRYWAIT P0, [R0+URZ+0x20], R6 ;  /* 0x00002006000075a7 */ /* 0x0022e400080011ff */
[----:B---3--:R-:W-:Y:S05]  /*cc10*/  @!P0 NANOSLEEP.SYNCS 0x989680 ;  /* 0x009896800000895d */ /* 0x008fea0003900000 */
[----:B------:R-:W3:Y:S02]  /*cc20*/  @!P0 SYNCS.PHASECHK.TRANS64 P0, [R0+URZ+0x20], R6 ;  /* 0x00002006000085a7 */ /* 0x000ee400080010ff */
[----:B---3--:R-:W-:Y:S05]  /*cc30*/  @!P0 BRA `(.L_x_145) ;  /* 0xfffffffc00f08947 */ /* 0x008fea000383ffff */
[----:B------:R-:W-:Y:S05]  /*cc40*/  BRA `(.L_x_144) ;  /* 0xffffffc800147947 */ /* 0x000fea000383ffff */
.L_x_153:
[----:B-1----:R1:W3:Y:S02]  /*cc50*/  SYNCS.PHASECHK.TRANS64.TRYWAIT P0, [R0+URZ+0x20], R6 ;  /* 0x00002006000075a7 */ /* 0x0022e400080011ff */
[----:B---3--:R-:W-:Y:S05]  /*cc60*/  @!P0 NANOSLEEP.SYNCS 0x989680 ;  /* 0x009896800000895d */ /* 0x008fea0003900000 */
[----:B------:R-:W3:Y:S02]  /*cc70*/  @!P0 SYNCS.PHASECHK.TRANS64 P0, [R0+URZ+0x20], R6 ;  /* 0x00002006000085a7 */ /* 0x000ee400080010ff */
[----:B---3--:R-:W-:Y:S05]  /*cc80*/  @!P0 BRA `(.L_x_153) ;  /* 0xfffffffc00f08947 */ /* 0x008fea000383ffff */
[----:B------:R-:W-:Y:S05]  /*cc90*/  BRA `(.L_x_152) ;  /* 0xffffffcc00fc7947 */ /* 0x000fea000383ffff */
.L_x_161:
[----:B-1----:R1:W2:Y:S02]  /*cca0*/  SYNCS.PHASECHK.TRANS64.TRYWAIT P0, [R0+URZ+0x20], R6 ;  /* 0x00002006000075a7 */ /* 0x0022a400080011ff */
[----:B--2---:R-:W-:Y:S05]  /*ccb0*/  @!P0 NANOSLEEP.SYNCS 0x989680 ;  /* 0x009896800000895d */ /* 0x004fea0003900000 */
[----:B------:R-:W2:Y:S02]  /*ccc0*/  @!P0 SYNCS.PHASECHK.TRANS64 P0, [R0+URZ+0x20], R6 ;  /* 0x00002006000085a7 */ /* 0x000ea400080010ff */
[----:B--2---:R-:W-:Y:S05]  /*ccd0*/  @!P0 BRA `(.L_x_161) ;  /* 0xfffffffc00f08947 */ /* 0x004fea000383ffff */
[----:B------:R-:W-:Y:S05]  /*cce0*/  BRA `(.L_x_160) ;  /* 0xffffffd400f07947 */ /* 0x000fea000383ffff */
.L_x_169:
[----:B-1----:R1:W2:Y:S02]  /*ccf0*/  SYNCS.PHASECHK.TRANS64.TRYWAIT P0, [R0+URZ+0x20], R6 ;  /* 0x00002006000075a7 */ /* 0x0022a400080011ff */
[----:B--2---:R-:W-:Y:S05]  /*cd00*/  @!P0 NANOSLEEP.SYNCS 0x989680 ;  /* 0x009896800000895d */ /* 0x004fea0003900000 */
[----:B------:R-:W2:Y:S02]  /*cd10*/  @!P0 SYNCS.PHASECHK.TRANS64 P0, [R0+URZ+0x20], R6 ;  /* 0x00002006000085a7 */ /* 0x000ea400080010ff */
[----:B--2---:R-:W-:Y:S05]  /*cd20*/  @!P0 BRA `(.L_x_169) ;  /* 0xfffffffc00f08947 */ /* 0x004fea000383ffff */
[----:B------:R-:W-:Y:S05]  /*cd30*/  BRA `(.L_x_168) ;  /* 0xffffffdc00dc7947 */ /* 0x000fea000383ffff */
.L_x_177:
[----:B-1----:R1:W2:Y:S02]  /*cd40*/  SYNCS.PHASECHK.TRANS64.TRYWAIT P0, [R0+URZ+0x20], R76 ;  /* 0x0000204c000075a7 */ /* 0x0022a400080011ff */
[----:B--2---:R-:W-:Y:S05]  /*cd50*/  @!P0 NANOSLEEP.SYNCS 0x989680 ;  /* 0x009896800000895d */ /* 0x004fea0003900000 */
[----:B------:R-:W2:Y:S02]  /*cd60*/  @!P0 SYNCS.PHASECHK.TRANS64 P0, [R0+URZ+0x20], R76 ;  /* 0x0000204c000085a7 */ /* 0x000ea400080010ff */
[----:B--2---:R-:W-:Y:S05]  /*cd70*/  @!P0 BRA `(.L_x_177) ;  /* 0xfffffffc00f08947 */ /* 0x004fea000383ffff */
[----:B------:R-:W-:Y:S05]  /*cd80*/  BRA `(.L_x_176) ;  /* 0xffffffe400c87947 */ /* 0x000fea000383ffff */
        .weak           $__internal_0_$__cuda_sm10x_tcgen05_guardrail_trap_col_being_dealloced_not_returned_by_alloc
        .type           $__internal_0_$__cuda_sm10x_tcgen05_guardrail_trap_col_being_dealloced_not_returned_by_alloc,@function
        .size           $__internal_0_$__cuda_sm10x_tcgen05_guardrail_trap_col_being_dealloced_not_returned_by_alloc,($__internal_1_$__cuda_sm10x_tcgen05_guardrail_trap_phase_invalid_during_alloc - $__internal_0_$__cuda_sm10x_tcgen05_guardrail_trap_col_being_dealloced_not_returned_by_alloc)
$__internal_0_$__cuda_sm10x_tcgen05_guardrail_trap_col_being_dealloced_not_returned_by_alloc:
[----:B------:R-:W-:Y:S05]  /*cd90*/  BPT.TRAP 0x1 ;  /* 0x000000040000795c */ /* 0x000fea0000300000 */
[----:B------:R-:W-:-:S04]  /*cda0*/  HFMA2 R3, -RZ, RZ, 0, 0 ;  /* 0x00000000ff037431 */ /* 0x000fc800000001ff */
[----:B------:R-:W-:Y:S05]  /*cdb0*/  RET.REL.NODEC R2 `(_ZN7cutlass13device_kernelINS_4gemm6kernel13GemmUniversalIN4cute5tupleIJiiiiEEENS1_10collective13CollectiveMmaINS1_35MainloopSm100TmaUmmaWarpSpecializedILi2ELi2ELi4ENS5_IJNS4_1CILi4EEESB_NSA_ILi1EEEEEEEENS5_IJNSA_ILi128EEENSA_ILi256EEESF_EEEfNS5_IJlSC_lEEEfSI_NS4_8TiledMMAINS4_8MMA_AtomIJNS4_23SM100_MMA_TF32_2x1SM_SSINS_10tfloat32_tESM_fLi128ELi256ELNS4_4UMMA5MajorE0ELSO_0ELNSN_7ScaleInE0ELSP_0EEEEEENS4_6LayoutINS5_IJSC_SC_SC_EEENS5_IJNSA_ILi0EEESU_SU_EEEEENS5_IJNS4_10UnderscoreESX_SX_EEEEENS4_28SM100_TMA_2SM_LOAD_MULTICASTENS4_14ComposedLayoutINS4_7SwizzleILi3ELi4ELi3EEENS4_18smem_ptr_flag_bitsILi32EEENSS_INS5_IJNSA_ILi8EEENSA_ILi32EEEEEENS5_IJS17_SC_EEEEEEEvNS4_8identityES10_S1B_vS1C_EENS_8epilogue10collective18CollectiveEpilogueINS1E_23Sm100TmaWarpSpecializedILi4ELi2ELi16ELb1ELb0EEEJNS5_IJNSA_ILi64EEESG_SF_EEENS5_IJNSS_IS1J_SC_EENSS_INS5_IJNSA_ILi16EEENSA_ILi2EEEEEENS5_IJSC_SF_EEEEEEEEfSI_fSI_NS1E_6fusion15FusionCallbacksIS1I_NS1S_17LinearCombinationIffffLNS_15FloatRoundStyleE2EEES1K_S1R_JEEENS4_5SM1004TMEM4LOAD26SM100_TMEM_LOAD_32dp32b16xENS4_13SM90_TMA_LOADENS11_INS12_ILi2ELi4ELi3EEES15_NSS_INS5_IJS16_S1M_EEENS5_IJS1M_SC_EEEEEEENS4_39AutoVectorizingCopyWithAssumedAlignmentILi128EEENS4_14SM90_TMA_STOREES27_S29_S29_EEEvvEEEEvNT_6ParamsE) ;  /* 0xffffff3002907950 */ /* 0x000fea0003c3ffff */
        .weak           $__internal_1_$__cuda_sm10x_tcgen05_guardrail_trap_phase_invalid_during_alloc
        .type           $__internal_1_$__cuda_sm10x_tcgen05_guardrail_trap_phase_invalid_during_alloc,@function
        .size           $__internal_1_$__cuda_sm10x_tcgen05_guardrail_trap_phase_invalid_during_alloc,($__internal_2_$__cuda_sm10x_tcgen05_guardrail_trap_unallocated_columns_being_dealloced - $__internal_1_$__cuda_sm10x_tcgen05_guardrail_trap_phase_invalid_during_alloc)
$__internal_1_$__cuda_sm10x_tcgen05_guardrail_trap_phase_invalid_during_alloc:
[----:B------:R-:W-:Y:S05]  /*cdc0*/  BPT.TRAP 0x1 ;  /* 0x000000040000795c */ /* 0x000fea0000300000 */
[----:B------:R-:W-:-:S04]  /*cdd0*/  MOV R7, 0x0 ;  /* 0x0000000000077802 */ /* 0x000fc80000000f00 */
[----:B------:R-:W-:Y:S05]  /*cde0*/  RET.REL.NODEC R6 `(_ZN7cutlass13device_kernelINS_4gemm6kernel13GemmUniversalIN4cute5tupleIJiiiiEEENS1_10collective13CollectiveMmaINS1_35MainloopSm100TmaUmmaWarpSpecializedILi2ELi2ELi4ENS5_IJNS4_1CILi4EEESB_NSA_ILi1EEEEEEEENS5_IJNSA_ILi128EEENSA_ILi256EEESF_EEEfNS5_IJlSC_lEEEfSI_NS4_8TiledMMAINS4_8MMA_AtomIJNS4_23SM100_MMA_TF32_2x1SM_SSINS_10tfloat32_tESM_fLi128ELi256ELNS4_4UMMA5MajorE0ELSO_0ELNSN_7ScaleInE0ELSP_0EEEEEENS4_6LayoutINS5_IJSC_SC_SC_EEENS5_IJNSA_ILi0EEESU_SU_EEEEENS5_IJNS4_10UnderscoreESX_SX_EEEEENS4_28SM100_TMA_2SM_LOAD_MULTICASTENS4_14ComposedLayoutINS4_7SwizzleILi3ELi4ELi3EEENS4_18smem_ptr_flag_bitsILi32EEENSS_INS5_IJNSA_ILi8EEENSA_ILi32EEEEEENS5_IJS17_SC_EEEEEEEvNS4_8identityES10_S1B_vS1C_EENS_8epilogue10collective18CollectiveEpilogueINS1E_23Sm100TmaWarpSpecializedILi4ELi2ELi16ELb1ELb0EEEJNS5_IJNSA_ILi64EEESG_SF_EEENS5_IJNSS_IS1J_SC_EENSS_INS5_IJNSA_ILi16EEENSA_ILi2EEEEEENS5_IJSC_SF_EEEEEEEEfSI_fSI_NS1E_6fusion15FusionCallbacksIS1I_NS1S_17LinearCombinationIffffLNS_15FloatRoundStyleE2EEES1K_S1R_JEEENS4_5SM1004TMEM4LOAD26SM100_TMEM_LOAD_32dp32b16xENS4_13SM90_TMA_LOADENS11_INS12_ILi2ELi4ELi3EEES15_NSS_INS5_IJS16_S1M_EEENS5_IJS1M_SC_EEEEEEENS4_39AutoVectorizingCopyWithAssumedAlignmentILi128EEENS4_14SM90_TMA_STOREES27_S29_S29_EEEvvEEEEvNT_6ParamsE) ;  /* 0xffffff3006847950 */ /* 0x000fea0003c3ffff */
        .weak           $__internal_2_$__cuda_sm10x_tcgen05_guardrail_trap_unallocated_columns_being_dealloced
        .type           $__internal_2_$__cuda_sm10x_tcgen05_guardrail_trap_unallocated_columns_being_dealloced,@function
        .size           $__internal_2_$__cuda_sm10x_tcgen05_guardrail_trap_unallocated_columns_being_dealloced,(.L_x_239 - $__internal_2_$__cuda_sm10x_tcgen05_guardrail_trap_unallocated_columns_being_dealloced)
$__internal_2_$__cuda_sm10x_tcgen05_guardrail_trap_unallocated_columns_being_dealloced:
[----:B------:R-:W-:Y:S05]  /*cdf0*/  BPT.TRAP 0x1 ;  /* 0x000000040000795c */ /* 0x000fea0000300000 */
[----:B------:R-:W-:-:S04]  /*ce00*/  HFMA2 R3, -RZ, RZ, 0, 0 ;  /* 0x00000000ff037431 */ /* 0x000fc800000001ff */
[----:B------:R-:W-:Y:S05]  /*ce10*/  RET.REL.NODEC R2 `(_ZN7cutlass13device_kernelINS_4gemm6kernel13GemmUniversalIN4cute5tupleIJiiiiEEENS1_10collective13CollectiveMmaINS1_35MainloopSm100TmaUmmaWarpSpecializedILi2ELi2ELi4ENS5_IJNS4_1CILi4EEESB_NSA_ILi1EEEEEEEENS5_IJNSA_ILi128EEENSA_ILi256EEESF_EEEfNS5_IJlSC_lEEEfSI_NS4_8TiledMMAINS4_8MMA_AtomIJNS4_23SM100_MMA_TF32_2x1SM_SSINS_10tfloat32_tESM_fLi128ELi256ELNS4_4UMMA5MajorE0ELSO_0ELNSN_7ScaleInE0ELSP_0EEEEEENS4_6LayoutINS5_IJSC_SC_SC_EEENS5_IJNSA_ILi0EEESU_SU_EEEEENS5_IJNS4_10UnderscoreESX_SX_EEEEENS4_28SM100_TMA_2SM_LOAD_MULTICASTENS4_14ComposedLayoutINS4_7SwizzleILi3ELi4ELi3EEENS4_18smem_ptr_flag_bitsILi32EEENSS_INS5_IJNSA_ILi8EEENSA_ILi32EEEEEENS5_IJS17_SC_EEEEEEEvNS4_8identityES10_S1B_vS1C_EENS_8epilogue10collective18CollectiveEpilogueINS1E_23Sm100TmaWarpSpecializedILi4ELi2ELi16ELb1ELb0EEEJNS5_IJNSA_ILi64EEESG_SF_EEENS5_IJNSS_IS1J_SC_EENSS_INS5_IJNSA_ILi16EEENSA_ILi2EEEEEENS5_IJSC_SF_EEEEEEEEfSI_fSI_NS1E_6fusion15FusionCallbacksIS1I_NS1S_17LinearCombinationIffffLNS_15FloatRoundStyleE2EEES1K_S1R_JEEENS4_5SM1004TMEM4LOAD26SM100_TMEM_LOAD_32dp32b16xENS4_13SM90_TMA_LOADENS11_INS12_ILi2ELi4ELi3EEES15_NSS_INS5_IJS16_S1M_EEENS5_IJS1M_SC_EEEEEEENS4_39AutoVectorizingCopyWithAssumedAlignmentILi128EEENS4_14SM90_TMA_STOREES27_S29_S29_EEEvvEEEEvNT_6ParamsE) ;  /* 0xffffff3002787950 */ /* 0x000fea0003c3ffff */
.L_x_238:
[----:B------:R-:W-:-:S00]  /*ce20*/  BRA `(.L_x_238) ;  /* 0xfffffffc00fc7947 */ /* 0x000fc0000383ffff */
[----:B------:R-:W-:-:S00]  /*ce30*/  NOP ;  /* 0x0000000000007918 */ /* 0x000fc00000000000 */
        /* <DEDUP_REMOVED lines=12> */
.L_x_239:


//--------------------- .nv.global.init           --------------------------
	.section	.nv.global.init,"aw",@progbits
.nv.global.init:
	.type		$str$27,@object
	.size		$str$27,($str$28 - $str$27)
$str$27:
        /*0000*/ 	.byte	0x28, 0x61, 0x64, 0x64, 0x72, 0x65, 0x73, 0x73, 0x20, 0x26, 0x20, 0x6d, 0x61, 0x73, 0x6b, 0x29
        /*0010*/ 	.byte	0x20, 0x3d, 0x3d, 0x20, 0x30, 0x00
	.type		$str$28,@object
	.size		$str$28,($str$26 - $str$28)
$str$28:
        /*0016*/ 	.byte	0x2f, 0x74, 0x6d, 0x70, 0x2f, 0x63, 0x75, 0x74, 0x6c, 0x61, 0x73, 0x73, 0x5f, 0x73, 0x77, 0x65
        /*0026*/ 	.byte	0x65, 0x70, 0x5f, 0x73, 0x72, 0x63, 0x2f, 0x69, 0x6e, 0x63, 0x6c, 0x75, 0x64, 0x65, 0x2f, 0x63
        /*0036*/ 	.byte	0x75, 0x74, 0x65, 0x2f, 0x70, 0x6f, 0x69, 0x6e, 0x74, 0x65, 0x72, 0x5f, 0x66, 0x6c, 0x61, 0x67
        /*0046*/ 	.byte	0x67, 0x65, 0x64, 0x2e, 0x68, 0x70, 0x70, 0x00
	.type		$str$26,@object
	.size		$str$26,($str$25 - $str$26)
$str$26:
        /*004e*/ 	.byte	0x2f, 0x74, 0x6d, 0x70, 0x2f, 0x63, 0x75, 0x74, 0x6c, 0x61, 0x73, 0x73, 0x5f, 0x73, 0x77, 0x65
        /*005e*/ 	.byte	0x65, 0x70, 0x5f, 0x73, 0x72, 0x63, 0x2f, 0x69, 0x6e, 0x63, 0x6c, 0x75, 0x64, 0x65, 0x2f, 0x63
        /*006e*/ 	.byte	0x75, 0x74, 0x65, 0x2f, 0x61, 0x74, 0x6f, 0x6d, 0x2f, 0x63, 0x6f, 0x70, 0x79, 0x5f, 0x74, 0x72
        /*007e*/ 	.byte	0x61, 0x69, 0x74, 0x73, 0x5f, 0x73, 0x6d, 0x31, 0x30, 0x30, 0x2e, 0x68, 0x70, 0x70, 0x00
	.type		$str$25,@object
	.size		$str$25,(__unnamed_1 - $str$25)
$str$25:
        /*008d*/ 	.byte	0x28, 0x28, 0x75, 0x69, 0x6e, 0x74, 0x33, 0x32, 0x5f, 0x74, 0x28, 0x74, 0x68, 0x72, 0x65, 0x61
        /*009d*/ 	.byte	0x64, 0x49, 0x64, 0x78, 0x2e, 0x78, 0x29, 0x20, 0x2f, 0x20, 0x33, 0x32, 0x29, 0x20, 0x25, 0x20
        /*00ad*/ 	.byte	0x34, 0x29, 0x20, 0x3d, 0x3d, 0x20, 0x28, 0x28, 0x28, 0x74, 0x6d, 0x65, 0x6d, 0x5f, 0x61, 0x64
        /*00bd*/ 	.byte	0x64, 0x72, 0x20, 0x3e, 0x3e, 0x20, 0x31, 0x36, 0x29, 0x20, 0x2f, 0x20, 0x33, 0x32, 0x29, 0x20
        /*00cd*/ 	.byte	0x25, 0x20, 0x34, 0x29, 0x00
	.type		__unnamed_1,@object
	.size		__unnamed_1,(__unnamed_2 - __unnamed_1)
__unnamed_1:
        /*00d2*/ 	.byte	0x61, 0x75, 0x74, 0x6f, 0x20, 0x63, 0x75, 0x74, 0x65, 0x3a, 0x3a, 0x61, 0x73, 0x5f, 0x70, 0x6f
        /* <DEDUP_REMOVED lines=23> */
        /*0252*/ 	.byte	0x3a, 0x3a, 0x43, 0x3c, 0x32, 0x30, 0x34, 0x38, 0x3e, 0x3e, 0x3e, 0x3e, 0x5d, 0x00
	.type		__unnamed_2,@object
	.size		__unnamed_2,(.L_2 - __unnamed_2)
__unnamed_2:
        /* <DEDUP_REMOVED lines=42> */
        /*0500*/ 	.byte	0x3e, 0x5d, 0x00
.L_2:


//--------------------- .nv.shared._ZN7cutlass13device_kernelINS_4gemm6kernel13GemmUniversalIN4cute5tupleIJiiiiEEENS1_10collective13CollectiveMmaINS1_35MainloopSm100TmaUmmaWarpSpecializedILi2ELi2ELi4ENS5_IJNS4_1CILi4EEESB_NSA_ILi1EEEEEEEENS5_IJNSA_ILi128EEENSA_ILi256EEESF_EEEfNS5_IJlSC_lEEEfSI_NS4_8TiledMMAINS4_8MMA_AtomIJNS4_23SM100_MMA_TF32_2x1SM_SSINS_10tfloat32_tESM_fLi128ELi256ELNS4_4UMMA5MajorE0ELSO_0ELNSN_7ScaleInE0ELSP_0EEEEEENS4_6LayoutINS5_IJSC_SC_SC_EEENS5_IJNSA_ILi0EEESU_SU_EEEEENS5_IJNS4_10UnderscoreESX_SX_EEEEENS4_28SM100_TMA_2SM_LOAD_MULTICASTENS4_14ComposedLayoutINS4_7SwizzleILi3ELi4ELi3EEENS4_18smem_ptr_flag_bitsILi32EEENSS_INS5_IJNSA_ILi8EEENSA_ILi32EEEEEENS5_IJS17_SC_EEEEEEEvNS4_8identityES10_S1B_vS1C_EENS_8epilogue10collective18CollectiveEpilogueINS1E_23Sm100TmaWarpSpecializedILi4ELi2ELi16ELb1ELb0EEEJNS5_IJNSA_ILi64EEESG_SF_EEENS5_IJNSS_IS1J_SC_EENSS_INS5_IJNSA_ILi16EEENSA_ILi2EEEEEENS5_IJSC_SF_EEEEEEEEfSI_fSI_NS1E_6fusion15FusionCallbacksIS1I_NS1S_17LinearCombinationIffffLNS_15FloatRoundStyleE2EEES1K_S1R_JEEENS4_5SM1004TMEM4LOAD26SM100_TMEM_LOAD_32dp32b16xENS4_13SM90_TMA_LOADENS11_INS12_ILi2ELi4ELi3EEES15_NSS_INS5_IJS16_S1M_EEENS5_IJS1M_SC_EEEEEEENS4_39AutoVectorizingCopyWithAssumedAlignmentILi128EEENS4_14SM90_TMA_STOREES27_S29_S29_EEEvvEEEEvNT_6ParamsE --------------------------
	.section	.nv.shared._ZN7cutlass13device_kernelINS_4gemm6kernel13GemmUniversalIN4cute5tupleIJiiiiEEENS1_10collective13CollectiveMmaINS1_35MainloopSm100TmaUmmaWarpSpecializedILi2ELi2ELi4ENS5_IJNS4_1CILi4EEESB_NSA_ILi1EEEEEEEENS5_IJNSA_ILi128EEENSA_ILi256EEESF_EEEfNS5_IJlSC_lEEEfSI_NS4_8TiledMMAINS4_8MMA_AtomIJNS4_23SM100_MMA_TF32_2x1SM_SSINS_10tfloat32_tESM_fLi128ELi256ELNS4_4UMMA5MajorE0ELSO_0ELNSN_7ScaleInE0ELSP_0EEEEEENS4_6LayoutINS5_IJSC_SC_SC_EEENS5_IJNSA_ILi0EEESU_SU_EEEEENS5_IJNS4_10UnderscoreESX_SX_EEEEENS4_28SM100_TMA_2SM_LOAD_MULTICASTENS4_14ComposedLayoutINS4_7SwizzleILi3ELi4ELi3EEENS4_18smem_ptr_flag_bitsILi32EEENSS_INS5_IJNSA_ILi8EEENSA_ILi32EEEEEENS5_IJS17_SC_EEEEEEEvNS4_8identityES10_S1B_vS1C_EENS_8epilogue10collective18CollectiveEpilogueINS1E_23Sm100TmaWarpSpecializedILi4ELi2ELi16ELb1ELb0EEEJNS5_IJNSA_ILi64EEESG_SF_EEENS5_IJNSS_IS1J_SC_EENSS_INS5_IJNSA_ILi16EEENSA_ILi2EEEEEENS5_IJSC_SF_EEEEEEEEfSI_fSI_NS1E_6fusion15FusionCallbacksIS1I_NS1S_17LinearCombinationIffffLNS_15FloatRoundStyleE2EEES1K_S1R_JEEENS4_5SM1004TMEM4LOAD26SM100_TMEM_LOAD_32dp32b16xENS4_13SM90_TMA_LOADENS11_INS12_ILi2ELi4ELi3EEES15_NSS_INS5_IJS16_S1M_EEENS5_IJS1M_SC_EEEEEEENS4_39AutoVectorizingCopyWithAssumedAlignmentILi128EEENS4_14SM90_TMA_STOREES27_S29_S29_EEEvvEEEEvNT_6ParamsE,"aw",@nobits
	.sectionflags	@""
	.align	16
	.zero		1024


//--------------------- .nv.shared.reserved.0     --------------------------
	.section	.nv.shared.reserved.0,"aw",@nobits
	.weak		__nv_reservedSMEM_offset_0_alias
	.size		__nv_reservedSMEM_offset_0_alias, 0, 64
	.other		__nv_reservedSMEM_offset_0_alias,@"STO_CUDA_RESERVED_SHARED STV_DEFAULT"
__nv_reservedSMEM_offset_0_alias:
	.zero		0
.nv.shared.reserved.0:
	.zero		64
	.weak		__nv_reservedSMEM_tcgen05_partition
	.type		__nv_reservedSMEM_tcgen05_partition,@object
	.size		__nv_reservedSMEM_tcgen05_partition,(.L_0 - __nv_reservedSMEM_tcgen05_partition)
__nv_reservedSMEM_tcgen05_partition:
	.zero		32
.L_0:


//--------------------- .nv.global                --------------------------
	.section	.nv.global,"aw",@nobits
.nv.global:
	.type		_ZN40_INTERNAL_fae92cd8_4_k_cu_8e62fea5_256754cute1_E,@object
	.size		_ZN40_INTERNAL_fae92cd8_4_k_cu_8e62fea5_256754cute1_E,(_ZN40_INTERNAL_fae92cd8_4_k_cu_8e62fea5_256754cuda3std3__45__cpo6cbeginE - _ZN40_INTERNAL_fae92cd8_4_k_cu_8e62fea5_256754cute1_E)
_ZN40_INTERNAL_fae92cd8_4_k_cu_8e62fea5_256754cute1_E:
	.zero		1
	.type		_ZN40_INTERNAL_fae92cd8_4_k_cu_8e62fea5_256754cuda3std3__45__cpo6cbeginE,@object
	.size		_ZN40_INTERNAL_fae92cd8_4_k_cu_8e62fea5_256754cuda3std3__45__cpo6cbeginE,(_ZN40_INTERNAL_fae92cd8_4_k_cu_8e62fea5_256754cuda3std3__48in_placeE - _ZN40_INTERNAL_fae92cd8_4_k_cu_8e62fea5_256754cuda3std3__45__cpo6cbeginE)
_ZN40_INTERNAL_fae92cd8_4_k_cu_8e62fea5_256754cuda3std3__45__cpo6cbeginE:
	.zero		1
	.type		_ZN40_INTERNAL_fae92cd8_4_k_cu_8e62fea5_256754cuda3std3__48in_placeE,@object
	.size		_ZN40_INTERNAL_fae92cd8_4_k_cu_8e62fea5_256754cuda3std3__48in_placeE,(_ZN40_INTERNAL_fae92cd8_4_k_cu_8e62fea5_256754cuda3std6ranges3__45__cpo9iter_moveE - _ZN40_INTERNAL_fae92cd8_4_k_cu_8e62fea5_256754cuda3std3__48in_placeE)
_ZN40_INTERNAL_fae92cd8_4_k_cu_8e62fea5_256754cuda3std3__48in_placeE:
	.zero		1
	.type		_ZN40_INTERNAL_fae92cd8_4_k_cu_8e62fea5_256754cuda3std6ranges3__45__cpo9iter_moveE,@object
	.size		_ZN40_INTERNAL_fae92cd8_4_k_cu_8e62fea5_256754cuda3std6ranges3__45__cpo9iter_moveE,(_ZN40_INTERNAL_fae92cd8_4_k_cu_8e62fea5_256754cuda3std3__45__cpo5beginE - _ZN40_INTERNAL_fae92cd8_4_k_cu_8e62fea5_256754cuda3std6ranges3__45__cpo9iter_moveE)
_ZN40_INTERNAL_fae92cd8_4_k_cu_8e62fea5_256754cuda3std6ranges3__45__cpo9iter_moveE:
	.zero		1
	.type		_ZN40_INTERNAL_fae92cd8_4_k_cu_8e62fea5_256754cuda3std3__45__cpo5beginE,@object
	.size		_ZN40_INTERNAL_fae92cd8_4_k_cu_8e62fea5_256754cuda3std3__45__cpo5beginE,(_ZN40_INTERNAL_fae92cd8_4_k_cu_8e62fea5_256754cuda3std3__442_GLOBAL__N__fae92cd8_4_k_cu_8e62fea5_256756ignoreE - _ZN40_INTERNAL_fae92cd8_4_k_cu_8e62fea5_256754cuda3std3__45__cpo5beginE)
_ZN40_INTERNAL_fae92cd8_4_k_cu_8e62fea5_256754cuda3std3__45__cpo5beginE:
	.zero		1
	.type		_ZN40_INTERNAL_fae92cd8_4_k_cu_8e62fea5_256754cuda3std3__442_GLOBAL__N__fae92cd8_4_k_cu_8e62fea5_256756ignoreE,@object
	.size		_ZN40_INTERNAL_fae92cd8_4_k_cu_8e62fea5_256754cuda3std3__442_GLOBAL__N__fae92cd8_4_k_cu_8e62fea5_256756ignoreE,(_ZN40_INTERNAL_fae92cd8_4_k_cu_8e62fea5_256754cute7productE - _ZN40_INTERNAL_fae92cd8_4_k_cu_8e62fea5_256754cuda3std3__442_GLOBAL__N__fae92cd8_4_k_cu_8e62fea5_256756ignoreE)
_ZN40_INTERNAL_fae92cd8_4_k_cu_8e62fea5_256754cuda3std3__442_GLOBAL__N__fae92cd8_4_k_cu_8e62fea5_256756ignoreE:
	.zero		1
	.type		_ZN40_INTERNAL_fae92cd8_4_k_cu_8e62fea5_256754cute7productE,@object
	.size		_ZN40_INTERNAL_fae92cd8_4_k_cu_8e62fea5_256754cute7productE,(_ZN40_INTERNAL_fae92cd8_4_k_cu_8e62fea5_256754cuda3std3__45__cpo3endE - _ZN40_INTERNAL_fae92cd8_4_k_cu_8e62fea5_256754cute7productE)
_ZN40_INTERNAL_fae92cd8_4_k_cu_8e62fea5_256754cute7productE:
	.zero		1
	.type		_ZN40_INTERNAL_fae92cd8_4_k_cu_8e62fea5_256754cuda3std3__45__cpo3endE,@object
	.size		_ZN40_INTERNAL_fae92cd8_4_k_cu_8e62fea5_256754cuda3std3__45__cpo3endE,(_ZN40_INTERNAL_fae92cd8_4_k_cu_8e62fea5_256754cuda3std3__419piecewise_constructE - _ZN40_INTERNAL_fae92cd8_4_k_cu_8e62fea5_256754cuda3std3__45__cpo3endE)
_ZN40_INTERNAL_fae92cd8_4_k_cu_8e62fea5_256754cuda3std3__45__cpo3endE:
	.zero		1
	.type		_ZN40_INTERNAL_fae92cd8_4_k_cu_8e62fea5_256754cuda3std3__419piecewise_constructE,@object
	.size		_ZN40_INTERNAL_fae92cd8_4_k_cu_8e62fea5_256754cuda3std3__419piecewise_constructE,(_ZN40_INTERNAL_fae92cd8_4_k_cu_8e62fea5_256754cuda3std3__45__cpo4cendE - _ZN40_INTERNAL_fae92cd8_4_k_cu_8e62fea5_256754cuda3std3__419piecewise_constructE)
_ZN40_INTERNAL_fae92cd8_4_k_cu_8e62fea5_256754cuda3std3__419piecewise_constructE:
	.zero		1
	.type		_ZN40_INTERNAL_fae92cd8_4_k_cu_8e62fea5_256754cuda3std3__45__cpo4cendE,@object
	.size		_ZN40_INTERNAL_fae92cd8_4_k_cu_8e62fea5_256754cuda3std3__45__cpo4cendE,(_ZN40_INTERNAL_fae92cd8_4_k_cu_8e62fea5_256754cuda3std6ranges3__45__cpo4swapE - _ZN40_INTERNAL_fae92cd8_4_k_cu_8e62fea5_256754cuda3std3__45__cpo4cendE)
_ZN40_INTERNAL_fae92cd8_4_k_cu_8e62fea5_256754cuda3std3__45__cpo4cendE:
	.zero		1
	.type		_ZN40_INTERNAL_fae92cd8_4_k_cu_8e62fea5_256754cuda3std6ranges3__45__cpo4swapE,@object
	.size		_ZN40_INTERNAL_fae92cd8_4_k_cu_8e62fea5_256754cuda3std6ranges3__45__cpo4swapE,(.L_10 - _ZN40_INTERNAL_fae92cd8_4_k_cu_8e62fea5_256754cuda3std6ranges3__45__cpo4swapE)
_ZN40_INTERNAL_fae92cd8_4_k_cu_8e62fea5_256754cuda3std6ranges3__45__cpo4swapE:
	.zero		1
.L_10:


//--------------------- .nv.constant0._ZN7cutlass13device_kernelINS_4gemm6kernel13GemmUniversalIN4cute5tupleIJiiiiEEENS1_10collective13CollectiveMmaINS1_35MainloopSm100TmaUmmaWarpSpecializedILi2ELi2ELi4ENS5_IJNS4_1CILi4EEESB_NSA_ILi1EEEEEEEENS5_IJNSA_ILi128EEENSA_ILi256EEESF_EEEfNS5_IJlSC_lEEEfSI_NS4_8TiledMMAINS4_8MMA_AtomIJNS4_23SM100_MMA_TF32_2x1SM_SSINS_10tfloat32_tESM_fLi128ELi256ELNS4_4UMMA5MajorE0ELSO_0ELNSN_7ScaleInE0ELSP_0EEEEEENS4_6LayoutINS5_IJSC_SC_SC_EEENS5_IJNSA_ILi0EEESU_SU_EEEEENS5_IJNS4_10UnderscoreESX_SX_EEEEENS4_28SM100_TMA_2SM_LOAD_MULTICASTENS4_14ComposedLayoutINS4_7SwizzleILi3ELi4ELi3EEENS4_18smem_ptr_flag_bitsILi32EEENSS_INS5_IJNSA_ILi8EEENSA_ILi32EEEEEENS5_IJS17_SC_EEEEEEEvNS4_8identityES10_S1B_vS1C_EENS_8epilogue10collective18CollectiveEpilogueINS1E_23Sm100TmaWarpSpecializedILi4ELi2ELi16ELb1ELb0EEEJNS5_IJNSA_ILi64EEESG_SF_EEENS5_IJNSS_IS1J_SC_EENSS_INS5_IJNSA_ILi16EEENSA_ILi2EEEEEENS5_IJSC_SF_EEEEEEEEfSI_fSI_NS1E_6fusion15FusionCallbacksIS1I_NS1S_17LinearCombinationIffffLNS_15FloatRoundStyleE2EEES1K_S1R_JEEENS4_5SM1004TMEM4LOAD26SM100_TMEM_LOAD_32dp32b16xENS4_13SM90_TMA_LOADENS11_INS12_ILi2ELi4ELi3EEES15_NSS_INS5_IJS16_S1M_EEENS5_IJS1M_SC_EEEEEEENS4_39AutoVectorizingCopyWithAssumedAlignmentILi128EEENS4_14SM90_TMA_STOREES27_S29_S29_EEEvvEEEEvNT_6ParamsE --------------------------
	.section	.nv.constant0._ZN7cutlass13device_kernelINS_4gemm6kernel13GemmUniversalIN4cute5tupleIJiiiiEEENS1_10collective13CollectiveMmaINS1_35MainloopSm100TmaUmmaWarpSpecializedILi2ELi2ELi4ENS5_IJNS4_1CILi4EEESB_NSA_ILi1EEEEEEEENS5_IJNSA_ILi128EEENSA_ILi256EEESF_EEEfNS5_IJlSC_lEEEfSI_NS4_8TiledMMAINS4_8MMA_AtomIJNS4_23SM100_MMA_TF32_2x1SM_SSINS_10tfloat32_tESM_fLi128ELi256ELNS4_4UMMA5MajorE0ELSO_0ELNSN_7ScaleInE0ELSP_0EEEEEENS4_6LayoutINS5_IJSC_SC_SC_EEENS5_IJNSA_ILi0EEESU_SU_EEEEENS5_IJNS4_10UnderscoreESX_SX_EEEEENS4_28SM100_TMA_2SM_LOAD_MULTICASTENS4_14ComposedLayoutINS4_7SwizzleILi3ELi4ELi3EEENS4_18smem_ptr_flag_bitsILi32EEENSS_INS5_IJNSA_ILi8EEENSA_ILi32EEEEEENS5_IJS17_SC_EEEEEEEvNS4_8identityES10_S1B_vS1C_EENS_8epilogue10collective18CollectiveEpilogueINS1E_23Sm100TmaWarpSpecializedILi4ELi2ELi16ELb1ELb0EEEJNS5_IJNSA_ILi64EEESG_SF_EEENS5_IJNSS_IS1J_SC_EENSS_INS5_IJNSA_ILi16EEENSA_ILi2EEEEEENS5_IJSC_SF_EEEEEEEEfSI_fSI_NS1E_6fusion15FusionCallbacksIS1I_NS1S_17LinearCombinationIffffLNS_15FloatRoundStyleE2EEES1K_S1R_JEEENS4_5SM1004TMEM4LOAD26SM100_TMEM_LOAD_32dp32b16xENS4_13SM90_TMA_LOADENS11_INS12_ILi2ELi4ELi3EEES15_NSS_INS5_IJS16_S1M_EEENS5_IJS1M_SC_EEEEEEENS4_39AutoVectorizingCopyWithAssumedAlignmentILi128EEENS4_14SM90_TMA_STOREES27_S29_S29_EEEvvEEEEvNT_6ParamsE,"a",@progbits
	.sectionflags	@""
	.align	4
.nv.constant0._ZN7cutlass13device_kernelINS_4gemm6kernel13GemmUniversalIN4cute5tupleIJiiiiEEENS1_10collective13CollectiveMmaINS1_35MainloopSm100TmaUmmaWarpSpecializedILi2ELi2ELi4ENS5_IJNS4_1CILi4EEESB_NSA_ILi1EEEEEEEENS5_IJNSA_ILi128EEENSA_ILi256EEESF_EEEfNS5_IJlSC_lEEEfSI_NS4_8TiledMMAINS4_8MMA_AtomIJNS4_23SM100_MMA_TF32_2x1SM_SSINS_10tfloat32_tESM_fLi128ELi256ELNS4_4UMMA5MajorE0ELSO_0ELNSN_7ScaleInE0ELSP_0EEEEEENS4_6LayoutINS5_IJSC_SC_SC_EEENS5_IJNSA_ILi0EEESU_SU_EEEEENS5_IJNS4_10UnderscoreESX_SX_EEEEENS4_28SM100_TMA_2SM_LOAD_MULTICASTENS4_14ComposedLayoutINS4_7SwizzleILi3ELi4ELi3EEENS4_18smem_ptr_flag_bitsILi32EEENSS_INS5_IJNSA_ILi8EEENSA_ILi32EEEEEENS5_IJS17_SC_EEEEEEEvNS4_8identityES10_S1B_vS1C_EENS_8epilogue10collective18CollectiveEpilogueINS1E_23Sm100TmaWarpSpecializedILi4ELi2ELi16ELb1ELb0EEEJNS5_IJNSA_ILi64EEESG_SF_EEENS5_IJNSS_IS1J_SC_EENSS_INS5_IJNSA_ILi16EEENSA_ILi2EEEEEENS5_IJSC_SF_EEEEEEEEfSI_fSI_NS1E_6fusion15FusionCallbacksIS1I_NS1S_17LinearCombinationIffffLNS_15FloatRoundStyleE2EEES1K_S1R_JEEENS4_5SM1004TMEM4LOAD26SM100_TMEM_LOAD_32dp32b16xENS4_13SM90_TMA_LOADENS11_INS12_ILi2ELi4ELi3EEES15_NSS_INS5_IJS16_S1M_EEENS5_IJS1M_SC_EEEEEEENS4_39AutoVectorizingCopyWithAssumedAlignmentILi128EEENS4_14SM90_TMA_STOREES27_S29_S29_EEEvvEEEEvNT_6ParamsE:
	.zero		2944


//--------------------- SYMBOLS --------------------------

	.type		.nv.reservedSmem.offset0,@object
	.size		.nv.reservedSmem.offset0,0x4
	.type		.nv.reservedSmem.cap,@object
	.size		.nv.reservedSmem.cap,0x4
	.type		__assertfail,@function
